//
// Generated by NVIDIA NVVM Compiler
//
// Compiler Build ID: CL-36424714
// Cuda compilation tools, release 13.0, V13.0.88
// Based on NVVM 20.0.0
//

.version 9.0
.target sm_100
.address_size 64

	// .globl	_ZN3cub18CUB_300001_SM_10006detail11EmptyKernelIvEEvv
.global .align 1 .b8 _ZN30_INTERNAL_84e0013b_4_k_cu_main4cuda3std3__45__cpo5beginE[1];
.global .align 1 .b8 _ZN30_INTERNAL_84e0013b_4_k_cu_main4cuda3std3__45__cpo3endE[1];
.global .align 1 .b8 _ZN30_INTERNAL_84e0013b_4_k_cu_main4cuda3std3__45__cpo6cbeginE[1];
.global .align 1 .b8 _ZN30_INTERNAL_84e0013b_4_k_cu_main4cuda3std3__45__cpo4cendE[1];
.global .align 1 .b8 _ZN30_INTERNAL_84e0013b_4_k_cu_main4cuda3std3__45__cpo6rbeginE[1];
.global .align 1 .b8 _ZN30_INTERNAL_84e0013b_4_k_cu_main4cuda3std3__45__cpo4rendE[1];
.global .align 1 .b8 _ZN30_INTERNAL_84e0013b_4_k_cu_main4cuda3std3__45__cpo7crbeginE[1];
.global .align 1 .b8 _ZN30_INTERNAL_84e0013b_4_k_cu_main4cuda3std3__45__cpo5crendE[1];
.global .align 1 .b8 _ZN30_INTERNAL_84e0013b_4_k_cu_main4cuda3std3__432_GLOBAL__N__84e0013b_4_k_cu_main6ignoreE[1];
.global .align 1 .b8 _ZN30_INTERNAL_84e0013b_4_k_cu_main4cuda3std3__419piecewise_constructE[1];
.global .align 1 .b8 _ZN30_INTERNAL_84e0013b_4_k_cu_main4cuda3std3__48in_placeE[1];
.global .align 1 .b8 _ZN30_INTERNAL_84e0013b_4_k_cu_main4cuda3std3__420unreachable_sentinelE[1];
.global .align 1 .b8 _ZN30_INTERNAL_84e0013b_4_k_cu_main4cuda3std3__47nulloptE[1];
.global .align 1 .b8 _ZN30_INTERNAL_84e0013b_4_k_cu_main4cuda3std3__48unexpectE[1];
.global .align 1 .b8 _ZN30_INTERNAL_84e0013b_4_k_cu_main4cuda3std6ranges3__45__cpo4swapE[1];
.global .align 1 .b8 _ZN30_INTERNAL_84e0013b_4_k_cu_main4cuda3std6ranges3__45__cpo9iter_moveE[1];
.global .align 1 .b8 _ZN30_INTERNAL_84e0013b_4_k_cu_main4cuda3std6ranges3__45__cpo5beginE[1];
.global .align 1 .b8 _ZN30_INTERNAL_84e0013b_4_k_cu_main4cuda3std6ranges3__45__cpo3endE[1];
.global .align 1 .b8 _ZN30_INTERNAL_84e0013b_4_k_cu_main4cuda3std6ranges3__45__cpo6cbeginE[1];
.global .align 1 .b8 _ZN30_INTERNAL_84e0013b_4_k_cu_main4cuda3std6ranges3__45__cpo4cendE[1];
.global .align 1 .b8 _ZN30_INTERNAL_84e0013b_4_k_cu_main4cuda3std6ranges3__45__cpo7advanceE[1];
.global .align 1 .b8 _ZN30_INTERNAL_84e0013b_4_k_cu_main4cuda3std6ranges3__45__cpo9iter_swapE[1];
.global .align 1 .b8 _ZN30_INTERNAL_84e0013b_4_k_cu_main4cuda3std6ranges3__45__cpo4nextE[1];
.global .align 1 .b8 _ZN30_INTERNAL_84e0013b_4_k_cu_main4cuda3std6ranges3__45__cpo4prevE[1];
.global .align 1 .b8 _ZN30_INTERNAL_84e0013b_4_k_cu_main4cuda3std6ranges3__45__cpo4dataE[1];
.global .align 1 .b8 _ZN30_INTERNAL_84e0013b_4_k_cu_main4cuda3std6ranges3__45__cpo5cdataE[1];
.global .align 1 .b8 _ZN30_INTERNAL_84e0013b_4_k_cu_main4cuda3std6ranges3__45__cpo4sizeE[1];
.global .align 1 .b8 _ZN30_INTERNAL_84e0013b_4_k_cu_main4cuda3std6ranges3__45__cpo5ssizeE[1];
.global .align 1 .b8 _ZN30_INTERNAL_84e0013b_4_k_cu_main4cuda3std6ranges3__45__cpo8distanceE[1];
.global .align 1 .b8 _ZN30_INTERNAL_84e0013b_4_k_cu_main6thrust24THRUST_300001_SM_1000_NS8cuda_cub3parE[1];
.global .align 1 .b8 _ZN30_INTERNAL_84e0013b_4_k_cu_main6thrust24THRUST_300001_SM_1000_NS8cuda_cub10par_nosyncE[1];
.global .align 1 .b8 _ZN30_INTERNAL_84e0013b_4_k_cu_main6thrust24THRUST_300001_SM_1000_NS6system6detail10sequential3seqE[1];
.global .align 1 .b8 _ZN30_INTERNAL_84e0013b_4_k_cu_main6thrust24THRUST_300001_SM_1000_NS12placeholders2_1E[1];
.global .align 1 .b8 _ZN30_INTERNAL_84e0013b_4_k_cu_main6thrust24THRUST_300001_SM_1000_NS12placeholders2_2E[1];
.global .align 1 .b8 _ZN30_INTERNAL_84e0013b_4_k_cu_main6thrust24THRUST_300001_SM_1000_NS12placeholders2_3E[1];
.global .align 1 .b8 _ZN30_INTERNAL_84e0013b_4_k_cu_main6thrust24THRUST_300001_SM_1000_NS12placeholders2_4E[1];
.global .align 1 .b8 _ZN30_INTERNAL_84e0013b_4_k_cu_main6thrust24THRUST_300001_SM_1000_NS12placeholders2_5E[1];
.global .align 1 .b8 _ZN30_INTERNAL_84e0013b_4_k_cu_main6thrust24THRUST_300001_SM_1000_NS12placeholders2_6E[1];
.global .align 1 .b8 _ZN30_INTERNAL_84e0013b_4_k_cu_main6thrust24THRUST_300001_SM_1000_NS12placeholders2_7E[1];
.global .align 1 .b8 _ZN30_INTERNAL_84e0013b_4_k_cu_main6thrust24THRUST_300001_SM_1000_NS12placeholders2_8E[1];
.global .align 1 .b8 _ZN30_INTERNAL_84e0013b_4_k_cu_main6thrust24THRUST_300001_SM_1000_NS12placeholders2_9E[1];
.global .align 1 .b8 _ZN30_INTERNAL_84e0013b_4_k_cu_main6thrust24THRUST_300001_SM_1000_NS12placeholders3_10E[1];
.global .align 1 .b8 _ZN30_INTERNAL_84e0013b_4_k_cu_main6thrust24THRUST_300001_SM_1000_NS3seqE[1];

.visible .entry _ZN3cub18CUB_300001_SM_10006detail11EmptyKernelIvEEvv()
{


	ret;

}
	// .globl	_ZN3cub18CUB_300001_SM_10006detail8for_each13static_kernelINS2_12policy_hub_t12policy_500_tEmN6thrust24THRUST_300001_SM_1000_NS8cuda_cub20__uninitialized_fill7functorINS7_10device_ptrIdEEdEEEEvT0_T1_
.visible .entry _ZN3cub18CUB_300001_SM_10006detail8for_each13static_kernelINS2_12policy_hub_t12policy_500_tEmN6thrust24THRUST_300001_SM_1000_NS8cuda_cub20__uninitialized_fill7functorINS7_10device_ptrIdEEdEEEEvT0_T1_(
	.param .u64 _ZN3cub18CUB_300001_SM_10006detail8for_each13static_kernelINS2_12policy_hub_t12policy_500_tEmN6thrust24THRUST_300001_SM_1000_NS8cuda_cub20__uninitialized_fill7functorINS7_10device_ptrIdEEdEEEEvT0_T1__param_0,
	.param .align 8 .b8 _ZN3cub18CUB_300001_SM_10006detail8for_each13static_kernelINS2_12policy_hub_t12policy_500_tEmN6thrust24THRUST_300001_SM_1000_NS8cuda_cub20__uninitialized_fill7functorINS7_10device_ptrIdEEdEEEEvT0_T1__param_1[16]
)
.maxntid 256
{
	.reg .pred 	%p<4>;
	.reg .b32 	%r<5>;
	.reg .b64 	%rd<16>;
	.reg .b64 	%fd<3>;

	ld.param.f64 	%fd2, [_ZN3cub18CUB_300001_SM_10006detail8for_each13static_kernelINS2_12policy_hub_t12policy_500_tEmN6thrust24THRUST_300001_SM_1000_NS8cuda_cub20__uninitialized_fill7functorINS7_10device_ptrIdEEdEEEEvT0_T1__param_1+8];
	ld.param.u64 	%rd4, [_ZN3cub18CUB_300001_SM_10006detail8for_each13static_kernelINS2_12policy_hub_t12policy_500_tEmN6thrust24THRUST_300001_SM_1000_NS8cuda_cub20__uninitialized_fill7functorINS7_10device_ptrIdEEdEEEEvT0_T1__param_1];
	ld.param.u64 	%rd5, [_ZN3cub18CUB_300001_SM_10006detail8for_each13static_kernelINS2_12policy_hub_t12policy_500_tEmN6thrust24THRUST_300001_SM_1000_NS8cuda_cub20__uninitialized_fill7functorINS7_10device_ptrIdEEdEEEEvT0_T1__param_0];
	mov.u32 	%r2, %ctaid.x;
	mul.wide.u32 	%rd1, %r2, 512;
	sub.s64 	%rd2, %rd5, %rd1;
	setp.lt.u64 	%p1, %rd2, 512;
	@%p1 bra 	$L__BB1_2;
	mov.u32 	%r4, %tid.x;
	cvta.to.global.u64 	%rd11, %rd4;
	cvt.u64.u32 	%rd12, %r4;
	add.s64 	%rd13, %rd1, %rd12;
	shl.b64 	%rd14, %rd13, 3;
	add.s64 	%rd15, %rd11, %rd14;
	st.global.f64 	[%rd15], %fd2;
	st.global.f64 	[%rd15+2048], %fd2;
	bra.uni 	$L__BB1_6;
$L__BB1_2:
	cvta.to.global.u64 	%rd6, %rd4;
	mov.u32 	%r1, %tid.x;
	cvt.u64.u32 	%rd7, %r1;
	setp.le.u64 	%p2, %rd2, %rd7;
	add.s64 	%rd8, %rd1, %rd7;
	shl.b64 	%rd9, %rd8, 3;
	add.s64 	%rd3, %rd6, %rd9;
	@%p2 bra 	$L__BB1_4;
	st.global.f64 	[%rd3], %fd2;
$L__BB1_4:
	add.s32 	%r3, %r1, 256;
	cvt.u64.u32 	%rd10, %r3;
	setp.le.u64 	%p3, %rd2, %rd10;
	@%p3 bra 	$L__BB1_6;
	st.global.f64 	[%rd3+2048], %fd2;
$L__BB1_6:
	ret;

}
	// .globl	_ZN3cub18CUB_300001_SM_10006detail9transform16transform_kernelINS2_10policy_hubILb1EN4cuda3std3__45tupleIJN6thrust24THRUST_300001_SM_1000_NS17counting_iteratorIiNSA_11use_defaultESC_SC_EEEEEE10policy1000Ei10raw_accessNSA_6detail15normal_iteratorINSA_10device_ptrIdEEEEJSD_EEEvT0_iT1_T2_DpNS2_10kernel_argIT3_EE
.visible .entry _ZN3cub18CUB_300001_SM_10006detail9transform16transform_kernelINS2_10policy_hubILb1EN4cuda3std3__45tupleIJN6thrust24THRUST_300001_SM_1000_NS17counting_iteratorIiNSA_11use_defaultESC_SC_EEEEEE10policy1000Ei10raw_accessNSA_6detail15normal_iteratorINSA_10device_ptrIdEEEEJSD_EEEvT0_iT1_T2_DpNS2_10kernel_argIT3_EE(
	.param .u32 _ZN3cub18CUB_300001_SM_10006detail9transform16transform_kernelINS2_10policy_hubILb1EN4cuda3std3__45tupleIJN6thrust24THRUST_300001_SM_1000_NS17counting_iteratorIiNSA_11use_defaultESC_SC_EEEEEE10policy1000Ei10raw_accessNSA_6detail15normal_iteratorINSA_10device_ptrIdEEEEJSD_EEEvT0_iT1_T2_DpNS2_10kernel_argIT3_EE_param_0,
	.param .u32 _ZN3cub18CUB_300001_SM_10006detail9transform16transform_kernelINS2_10policy_hubILb1EN4cuda3std3__45tupleIJN6thrust24THRUST_300001_SM_1000_NS17counting_iteratorIiNSA_11use_defaultESC_SC_EEEEEE10policy1000Ei10raw_accessNSA_6detail15normal_iteratorINSA_10device_ptrIdEEEEJSD_EEEvT0_iT1_T2_DpNS2_10kernel_argIT3_EE_param_1,
	.param .align 8 .b8 _ZN3cub18CUB_300001_SM_10006detail9transform16transform_kernelINS2_10policy_hubILb1EN4cuda3std3__45tupleIJN6thrust24THRUST_300001_SM_1000_NS17counting_iteratorIiNSA_11use_defaultESC_SC_EEEEEE10policy1000Ei10raw_accessNSA_6detail15normal_iteratorINSA_10device_ptrIdEEEEJSD_EEEvT0_iT1_T2_DpNS2_10kernel_argIT3_EE_param_2[8],
	.param .align 8 .b8 _ZN3cub18CUB_300001_SM_10006detail9transform16transform_kernelINS2_10policy_hubILb1EN4cuda3std3__45tupleIJN6thrust24THRUST_300001_SM_1000_NS17counting_iteratorIiNSA_11use_defaultESC_SC_EEEEEE10policy1000Ei10raw_accessNSA_6detail15normal_iteratorINSA_10device_ptrIdEEEEJSD_EEEvT0_iT1_T2_DpNS2_10kernel_argIT3_EE_param_3[8],
	.param .align 8 .b8 _ZN3cub18CUB_300001_SM_10006detail9transform16transform_kernelINS2_10policy_hubILb1EN4cuda3std3__45tupleIJN6thrust24THRUST_300001_SM_1000_NS17counting_iteratorIiNSA_11use_defaultESC_SC_EEEEEE10policy1000Ei10raw_accessNSA_6detail15normal_iteratorINSA_10device_ptrIdEEEEJSD_EEEvT0_iT1_T2_DpNS2_10kernel_argIT3_EE_param_4[16]
)
.maxntid 128
{
	.reg .pred 	%p<35>;
	.reg .b32 	%r<99>;
	.reg .b64 	%rd<53>;
	.reg .b64 	%fd<89>;

	ld.param.u32 	%r1, [_ZN3cub18CUB_300001_SM_10006detail9transform16transform_kernelINS2_10policy_hubILb1EN4cuda3std3__45tupleIJN6thrust24THRUST_300001_SM_1000_NS17counting_iteratorIiNSA_11use_defaultESC_SC_EEEEEE10policy1000Ei10raw_accessNSA_6detail15normal_iteratorINSA_10device_ptrIdEEEEJSD_EEEvT0_iT1_T2_DpNS2_10kernel_argIT3_EE_param_4];
	ld.param.u32 	%r49, [_ZN3cub18CUB_300001_SM_10006detail9transform16transform_kernelINS2_10policy_hubILb1EN4cuda3std3__45tupleIJN6thrust24THRUST_300001_SM_1000_NS17counting_iteratorIiNSA_11use_defaultESC_SC_EEEEEE10policy1000Ei10raw_accessNSA_6detail15normal_iteratorINSA_10device_ptrIdEEEEJSD_EEEvT0_iT1_T2_DpNS2_10kernel_argIT3_EE_param_0];
	ld.param.u64 	%rd16, [_ZN3cub18CUB_300001_SM_10006detail9transform16transform_kernelINS2_10policy_hubILb1EN4cuda3std3__45tupleIJN6thrust24THRUST_300001_SM_1000_NS17counting_iteratorIiNSA_11use_defaultESC_SC_EEEEEE10policy1000Ei10raw_accessNSA_6detail15normal_iteratorINSA_10device_ptrIdEEEEJSD_EEEvT0_iT1_T2_DpNS2_10kernel_argIT3_EE_param_3];
	ld.param.u64 	%rd17, [_ZN3cub18CUB_300001_SM_10006detail9transform16transform_kernelINS2_10policy_hubILb1EN4cuda3std3__45tupleIJN6thrust24THRUST_300001_SM_1000_NS17counting_iteratorIiNSA_11use_defaultESC_SC_EEEEEE10policy1000Ei10raw_accessNSA_6detail15normal_iteratorINSA_10device_ptrIdEEEEJSD_EEEvT0_iT1_T2_DpNS2_10kernel_argIT3_EE_param_2];
	ld.param.u32 	%r48, [_ZN3cub18CUB_300001_SM_10006detail9transform16transform_kernelINS2_10policy_hubILb1EN4cuda3std3__45tupleIJN6thrust24THRUST_300001_SM_1000_NS17counting_iteratorIiNSA_11use_defaultESC_SC_EEEEEE10policy1000Ei10raw_accessNSA_6detail15normal_iteratorINSA_10device_ptrIdEEEEJSD_EEEvT0_iT1_T2_DpNS2_10kernel_argIT3_EE_param_1];
	cvta.to.global.u64 	%rd1, %rd17;
	cvta.to.global.u64 	%rd2, %rd16;
	shl.b32 	%r50, %r48, 7;
	mov.u32 	%r51, %ctaid.x;
	mul.lo.s32 	%r2, %r50, %r51;
	sub.s32 	%r52, %r49, %r2;
	min.s32 	%r3, %r50, %r52;
	add.s32 	%r4, %r1, %r2;
	mul.wide.s32 	%rd18, %r2, 8;
	add.s64 	%rd3, %rd2, %rd18;
	setp.gt.s32 	%p1, %r50, %r52;
	@%p1 bra 	$L__BB2_14;
	setp.lt.s32 	%p2, %r48, 1;
	@%p2 bra 	$L__BB2_55;
	mov.u32 	%r5, %tid.x;
	and.b32  	%r6, %r48, 15;
	setp.lt.u32 	%p3, %r48, 16;
	mov.b32 	%r93, 0;
	@%p3 bra 	$L__BB2_5;
	and.b32  	%r93, %r48, 2147483632;
	neg.s32 	%r88, %r93;
	add.s64 	%rd4, %rd1, 8192;
	add.s32 	%r54, %r1, %r5;
	add.s32 	%r87, %r54, %r2;
	add.s64 	%rd20, %rd18, %rd2;
	add.s64 	%rd5, %rd20, 3072;
	add.s32 	%r86, %r5, 1152;
	mul.wide.u32 	%rd21, %r5, 8;
	add.s64 	%rd22, %rd20, %rd21;
	add.s64 	%rd52, %rd22, 4096;
$L__BB2_4:
	.pragma "nounroll";
	mul.wide.s32 	%rd23, %r87, 8;
	add.s64 	%rd24, %rd4, %rd23;
	mul.wide.s32 	%rd25, %r86, 8;
	add.s64 	%rd26, %rd5, %rd25;
	ld.global.f64 	%fd1, [%rd24+-8192];
	add.f64 	%fd2, %fd1, 0d3FF0000000000000;
	st.global.f64 	[%rd52+-4096], %fd2;
	ld.global.f64 	%fd3, [%rd24+-7168];
	add.f64 	%fd4, %fd3, 0d3FF0000000000000;
	st.global.f64 	[%rd52+-3072], %fd4;
	ld.global.f64 	%fd5, [%rd24+-6144];
	add.f64 	%fd6, %fd5, 0d3FF0000000000000;
	st.global.f64 	[%rd52+-2048], %fd6;
	ld.global.f64 	%fd7, [%rd24+-5120];
	add.f64 	%fd8, %fd7, 0d3FF0000000000000;
	st.global.f64 	[%rd52+-1024], %fd8;
	ld.global.f64 	%fd9, [%rd24+-4096];
	add.f64 	%fd10, %fd9, 0d3FF0000000000000;
	st.global.f64 	[%rd52], %fd10;
	ld.global.f64 	%fd11, [%rd24+-3072];
	add.f64 	%fd12, %fd11, 0d3FF0000000000000;
	st.global.f64 	[%rd52+1024], %fd12;
	ld.global.f64 	%fd13, [%rd24+-2048];
	add.f64 	%fd14, %fd13, 0d3FF0000000000000;
	st.global.f64 	[%rd52+2048], %fd14;
	ld.global.f64 	%fd15, [%rd24+-1024];
	add.f64 	%fd16, %fd15, 0d3FF0000000000000;
	st.global.f64 	[%rd52+3072], %fd16;
	ld.global.f64 	%fd17, [%rd24];
	add.f64 	%fd18, %fd17, 0d3FF0000000000000;
	st.global.f64 	[%rd52+4096], %fd18;
	ld.global.f64 	%fd19, [%rd24+1024];
	add.f64 	%fd20, %fd19, 0d3FF0000000000000;
	st.global.f64 	[%rd26+-3072], %fd20;
	ld.global.f64 	%fd21, [%rd24+2048];
	add.f64 	%fd22, %fd21, 0d3FF0000000000000;
	st.global.f64 	[%rd26+-2048], %fd22;
	ld.global.f64 	%fd23, [%rd24+3072];
	add.f64 	%fd24, %fd23, 0d3FF0000000000000;
	st.global.f64 	[%rd26+-1024], %fd24;
	ld.global.f64 	%fd25, [%rd24+4096];
	add.f64 	%fd26, %fd25, 0d3FF0000000000000;
	st.global.f64 	[%rd26], %fd26;
	ld.global.f64 	%fd27, [%rd24+5120];
	add.f64 	%fd28, %fd27, 0d3FF0000000000000;
	st.global.f64 	[%rd26+1024], %fd28;
	ld.global.f64 	%fd29, [%rd24+6144];
	add.f64 	%fd30, %fd29, 0d3FF0000000000000;
	st.global.f64 	[%rd26+2048], %fd30;
	ld.global.f64 	%fd31, [%rd24+7168];
	add.f64 	%fd32, %fd31, 0d3FF0000000000000;
	st.global.f64 	[%rd26+3072], %fd32;
	add.s32 	%r88, %r88, 16;
	add.s32 	%r87, %r87, 2048;
	add.s32 	%r86, %r86, 2048;
	add.s64 	%rd52, %rd52, 16384;
	setp.eq.s32 	%p4, %r88, 0;
	@%p4 bra 	$L__BB2_5;
	bra.uni 	$L__BB2_4;
$L__BB2_5:
	setp.eq.s32 	%p5, %r6, 0;
	@%p5 bra 	$L__BB2_55;
	and.b32  	%r33, %r48, 7;
	setp.lt.u32 	%p6, %r6, 8;
	@%p6 bra 	$L__BB2_8;
	shl.b32 	%r55, %r93, 7;
	add.s32 	%r56, %r55, %r5;
	add.s32 	%r57, %r56, %r4;
	mul.wide.s32 	%rd27, %r57, 8;
	add.s64 	%rd28, %rd1, %rd27;
	ld.global.f64 	%fd33, [%rd28];
	add.f64 	%fd34, %fd33, 0d3FF0000000000000;
	mul.wide.s32 	%rd29, %r56, 8;
	add.s64 	%rd30, %rd3, %rd29;
	st.global.f64 	[%rd30], %fd34;
	ld.global.f64 	%fd35, [%rd28+1024];
	add.f64 	%fd36, %fd35, 0d3FF0000000000000;
	st.global.f64 	[%rd30+1024], %fd36;
	ld.global.f64 	%fd37, [%rd28+2048];
	add.f64 	%fd38, %fd37, 0d3FF0000000000000;
	st.global.f64 	[%rd30+2048], %fd38;
	ld.global.f64 	%fd39, [%rd28+3072];
	add.f64 	%fd40, %fd39, 0d3FF0000000000000;
	st.global.f64 	[%rd30+3072], %fd40;
	ld.global.f64 	%fd41, [%rd28+4096];
	add.f64 	%fd42, %fd41, 0d3FF0000000000000;
	st.global.f64 	[%rd30+4096], %fd42;
	ld.global.f64 	%fd43, [%rd28+5120];
	add.f64 	%fd44, %fd43, 0d3FF0000000000000;
	st.global.f64 	[%rd30+5120], %fd44;
	ld.global.f64 	%fd45, [%rd28+6144];
	add.f64 	%fd46, %fd45, 0d3FF0000000000000;
	st.global.f64 	[%rd30+6144], %fd46;
	ld.global.f64 	%fd47, [%rd28+7168];
	add.f64 	%fd48, %fd47, 0d3FF0000000000000;
	st.global.f64 	[%rd30+7168], %fd48;
	add.s32 	%r93, %r93, 8;
$L__BB2_8:
	setp.eq.s32 	%p7, %r33, 0;
	@%p7 bra 	$L__BB2_55;
	and.b32  	%r36, %r48, 3;
	setp.lt.u32 	%p8, %r33, 4;
	@%p8 bra 	$L__BB2_11;
	shl.b32 	%r58, %r93, 7;
	add.s32 	%r59, %r58, %r5;
	add.s32 	%r60, %r59, %r4;
	mul.wide.s32 	%rd31, %r60, 8;
	add.s64 	%rd32, %rd1, %rd31;
	ld.global.f64 	%fd49, [%rd32];
	add.f64 	%fd50, %fd49, 0d3FF0000000000000;
	mul.wide.s32 	%rd33, %r59, 8;
	add.s64 	%rd34, %rd3, %rd33;
	st.global.f64 	[%rd34], %fd50;
	ld.global.f64 	%fd51, [%rd32+1024];
	add.f64 	%fd52, %fd51, 0d3FF0000000000000;
	st.global.f64 	[%rd34+1024], %fd52;
	ld.global.f64 	%fd53, [%rd32+2048];
	add.f64 	%fd54, %fd53, 0d3FF0000000000000;
	st.global.f64 	[%rd34+2048], %fd54;
	ld.global.f64 	%fd55, [%rd32+3072];
	add.f64 	%fd56, %fd55, 0d3FF0000000000000;
	st.global.f64 	[%rd34+3072], %fd56;
	add.s32 	%r93, %r93, 4;
$L__BB2_11:
	setp.eq.s32 	%p9, %r36, 0;
	@%p9 bra 	$L__BB2_55;
	shl.b32 	%r61, %r93, 7;
	add.s32 	%r98, %r5, %r61;
	add.s32 	%r62, %r1, %r5;
	add.s32 	%r63, %r62, %r2;
	add.s32 	%r97, %r63, %r61;
	neg.s32 	%r96, %r36;
$L__BB2_13:
	.pragma "nounroll";
	mul.wide.s32 	%rd36, %r98, 8;
	add.s64 	%rd37, %rd3, %rd36;
	mul.wide.s32 	%rd38, %r97, 8;
	add.s64 	%rd39, %rd1, %rd38;
	ld.global.f64 	%fd57, [%rd39];
	add.f64 	%fd58, %fd57, 0d3FF0000000000000;
	st.global.f64 	[%rd37], %fd58;
	add.s32 	%r98, %r98, 128;
	add.s32 	%r97, %r97, 128;
	add.s32 	%r96, %r96, 1;
	setp.ne.s32 	%p10, %r96, 0;
	@%p10 bra 	$L__BB2_13;
	bra.uni 	$L__BB2_55;
$L__BB2_14:
	setp.lt.s32 	%p11, %r48, 1;
	@%p11 bra 	$L__BB2_55;
	mov.u32 	%r11, %tid.x;
	and.b32  	%r12, %r48, 7;
	setp.lt.u32 	%p12, %r48, 8;
	mov.b32 	%r90, 0;
	@%p12 bra 	$L__BB2_34;
	and.b32  	%r90, %r48, 2147483640;
	mov.b32 	%r89, 0;
$L__BB2_17:
	.pragma "nounroll";
	shl.b32 	%r66, %r89, 7;
	add.s32 	%r21, %r66, %r11;
	setp.ge.s32 	%p13, %r21, %r3;
	add.s32 	%r67, %r21, %r4;
	mul.wide.s32 	%rd40, %r67, 8;
	add.s64 	%rd9, %rd1, %rd40;
	@%p13 bra 	$L__BB2_19;
	ld.global.f64 	%fd59, [%rd9];
	add.f64 	%fd60, %fd59, 0d3FF0000000000000;
	mul.wide.u32 	%rd41, %r21, 8;
	add.s64 	%rd42, %rd3, %rd41;
	st.global.f64 	[%rd42], %fd60;
$L__BB2_19:
	add.s32 	%r68, %r21, 128;
	setp.ge.s32 	%p14, %r68, %r3;
	mul.wide.s32 	%rd43, %r68, 8;
	add.s64 	%rd10, %rd3, %rd43;
	@%p14 bra 	$L__BB2_21;
	ld.global.f64 	%fd61, [%rd9+1024];
	add.f64 	%fd62, %fd61, 0d3FF0000000000000;
	st.global.f64 	[%rd10], %fd62;
$L__BB2_21:
	add.s32 	%r69, %r21, 256;
	setp.ge.s32 	%p15, %r69, %r3;
	@%p15 bra 	$L__BB2_23;
	ld.global.f64 	%fd63, [%rd9+2048];
	add.f64 	%fd64, %fd63, 0d3FF0000000000000;
	st.global.f64 	[%rd10+1024], %fd64;
$L__BB2_23:
	add.s32 	%r70, %r21, 384;
	setp.ge.s32 	%p16, %r70, %r3;
	@%p16 bra 	$L__BB2_25;
	ld.global.f64 	%fd65, [%rd9+3072];
	add.f64 	%fd66, %fd65, 0d3FF0000000000000;
	st.global.f64 	[%rd10+2048], %fd66;
$L__BB2_25:
	add.s32 	%r71, %r21, 512;
	setp.ge.s32 	%p17, %r71, %r3;
	@%p17 bra 	$L__BB2_27;
	ld.global.f64 	%fd67, [%rd9+4096];
	add.f64 	%fd68, %fd67, 0d3FF0000000000000;
	st.global.f64 	[%rd10+3072], %fd68;
$L__BB2_27:
	add.s32 	%r72, %r21, 640;
	setp.ge.s32 	%p18, %r72, %r3;
	@%p18 bra 	$L__BB2_29;
	ld.global.f64 	%fd69, [%rd9+5120];
	add.f64 	%fd70, %fd69, 0d3FF0000000000000;
	st.global.f64 	[%rd10+4096], %fd70;
$L__BB2_29:
	add.s32 	%r73, %r21, 768;
	setp.ge.s32 	%p19, %r73, %r3;
	@%p19 bra 	$L__BB2_31;
	ld.global.f64 	%fd71, [%rd9+6144];
	add.f64 	%fd72, %fd71, 0d3FF0000000000000;
	st.global.f64 	[%rd10+5120], %fd72;
$L__BB2_31:
	add.s32 	%r74, %r21, 896;
	setp.ge.s32 	%p20, %r74, %r3;
	@%p20 bra 	$L__BB2_33;
	ld.global.f64 	%fd73, [%rd9+7168];
	add.f64 	%fd74, %fd73, 0d3FF0000000000000;
	st.global.f64 	[%rd10+6144], %fd74;
$L__BB2_33:
	add.s32 	%r89, %r89, 8;
	setp.ne.s32 	%p21, %r89, %r90;
	@%p21 bra 	$L__BB2_17;
$L__BB2_34:
	setp.eq.s32 	%p22, %r12, 0;
	@%p22 bra 	$L__BB2_55;
	and.b32  	%r24, %r48, 3;
	setp.lt.u32 	%p23, %r12, 4;
	@%p23 bra 	$L__BB2_45;
	shl.b32 	%r75, %r90, 7;
	add.s32 	%r25, %r75, %r11;
	setp.ge.s32 	%p24, %r25, %r3;
	add.s32 	%r76, %r25, %r4;
	mul.wide.s32 	%rd44, %r76, 8;
	add.s64 	%rd11, %rd1, %rd44;
	mul.wide.s32 	%rd45, %r25, 8;
	add.s64 	%rd12, %rd3, %rd45;
	@%p24 bra 	$L__BB2_38;
	ld.global.f64 	%fd75, [%rd11];
	add.f64 	%fd76, %fd75, 0d3FF0000000000000;
	st.global.f64 	[%rd12], %fd76;
$L__BB2_38:
	add.s32 	%r77, %r25, 128;
	setp.ge.s32 	%p25, %r77, %r3;
	@%p25 bra 	$L__BB2_40;
	ld.global.f64 	%fd77, [%rd11+1024];
	add.f64 	%fd78, %fd77, 0d3FF0000000000000;
	st.global.f64 	[%rd12+1024], %fd78;
$L__BB2_40:
	add.s32 	%r78, %r25, 256;
	setp.ge.s32 	%p26, %r78, %r3;
	@%p26 bra 	$L__BB2_42;
	ld.global.f64 	%fd79, [%rd11+2048];
	add.f64 	%fd80, %fd79, 0d3FF0000000000000;
	st.global.f64 	[%rd12+2048], %fd80;
$L__BB2_42:
	add.s32 	%r79, %r25, 384;
	setp.ge.s32 	%p27, %r79, %r3;
	@%p27 bra 	$L__BB2_44;
	ld.global.f64 	%fd81, [%rd11+3072];
	add.f64 	%fd82, %fd81, 0d3FF0000000000000;
	st.global.f64 	[%rd12+3072], %fd82;
$L__BB2_44:
	add.s32 	%r90, %r90, 4;
$L__BB2_45:
	setp.eq.s32 	%p28, %r24, 0;
	@%p28 bra 	$L__BB2_55;
	setp.eq.s32 	%p29, %r24, 1;
	@%p29 bra 	$L__BB2_52;
	shl.b32 	%r80, %r90, 7;
	add.s32 	%r28, %r80, %r11;
	setp.ge.s32 	%p30, %r28, %r3;
	add.s32 	%r81, %r28, %r4;
	mul.wide.s32 	%rd46, %r81, 8;
	add.s64 	%rd13, %rd1, %rd46;
	mul.wide.s32 	%rd47, %r28, 8;
	add.s64 	%rd14, %rd3, %rd47;
	@%p30 bra 	$L__BB2_49;
	ld.global.f64 	%fd83, [%rd13];
	add.f64 	%fd84, %fd83, 0d3FF0000000000000;
	st.global.f64 	[%rd14], %fd84;
$L__BB2_49:
	add.s32 	%r82, %r28, 128;
	setp.ge.s32 	%p31, %r82, %r3;
	@%p31 bra 	$L__BB2_51;
	ld.global.f64 	%fd85, [%rd13+1024];
	add.f64 	%fd86, %fd85, 0d3FF0000000000000;
	st.global.f64 	[%rd14+1024], %fd86;
$L__BB2_51:
	add.s32 	%r90, %r90, 2;
$L__BB2_52:
	and.b32  	%r83, %r48, 1;
	setp.eq.b32 	%p32, %r83, 1;
	not.pred 	%p33, %p32;
	@%p33 bra 	$L__BB2_55;
	shl.b32 	%r84, %r90, 7;
	add.s32 	%r31, %r84, %r11;
	setp.ge.s32 	%p34, %r31, %r3;
	@%p34 bra 	$L__BB2_55;
	add.s32 	%r85, %r31, %r4;
	mul.wide.s32 	%rd48, %r85, 8;
	add.s64 	%rd49, %rd1, %rd48;
	ld.global.f64 	%fd87, [%rd49];
	add.f64 	%fd88, %fd87, 0d3FF0000000000000;
	mul.wide.s32 	%rd50, %r31, 8;
	add.s64 	%rd51, %rd3, %rd50;
	st.global.f64 	[%rd51], %fd88;
$L__BB2_55:
	ret;

}
	// .globl	_ZN3cub18CUB_300001_SM_10006detail9transform16transform_kernelINS2_10policy_hubILb1EN4cuda3std3__45tupleIJN6thrust24THRUST_300001_SM_1000_NS17counting_iteratorIiNSA_11use_defaultESC_SC_EEEEEE10policy1000El10raw_accessNSA_6detail15normal_iteratorINSA_10device_ptrIdEEEEJSD_EEEvT0_iT1_T2_DpNS2_10kernel_argIT3_EE
.visible .entry _ZN3cub18CUB_300001_SM_10006detail9transform16transform_kernelINS2_10policy_hubILb1EN4cuda3std3__45tupleIJN6thrust24THRUST_300001_SM_1000_NS17counting_iteratorIiNSA_11use_defaultESC_SC_EEEEEE10policy1000El10raw_accessNSA_6detail15normal_iteratorINSA_10device_ptrIdEEEEJSD_EEEvT0_iT1_T2_DpNS2_10kernel_argIT3_EE(
	.param .u64 _ZN3cub18CUB_300001_SM_10006detail9transform16transform_kernelINS2_10policy_hubILb1EN4cuda3std3__45tupleIJN6thrust24THRUST_300001_SM_1000_NS17counting_iteratorIiNSA_11use_defaultESC_SC_EEEEEE10policy1000El10raw_accessNSA_6detail15normal_iteratorINSA_10device_ptrIdEEEEJSD_EEEvT0_iT1_T2_DpNS2_10kernel_argIT3_EE_param_0,
	.param .u32 _ZN3cub18CUB_300001_SM_10006detail9transform16transform_kernelINS2_10policy_hubILb1EN4cuda3std3__45tupleIJN6thrust24THRUST_300001_SM_1000_NS17counting_iteratorIiNSA_11use_defaultESC_SC_EEEEEE10policy1000El10raw_accessNSA_6detail15normal_iteratorINSA_10device_ptrIdEEEEJSD_EEEvT0_iT1_T2_DpNS2_10kernel_argIT3_EE_param_1,
	.param .align 8 .b8 _ZN3cub18CUB_300001_SM_10006detail9transform16transform_kernelINS2_10policy_hubILb1EN4cuda3std3__45tupleIJN6thrust24THRUST_300001_SM_1000_NS17counting_iteratorIiNSA_11use_defaultESC_SC_EEEEEE10policy1000El10raw_accessNSA_6detail15normal_iteratorINSA_10device_ptrIdEEEEJSD_EEEvT0_iT1_T2_DpNS2_10kernel_argIT3_EE_param_2[8],
	.param .align 8 .b8 _ZN3cub18CUB_300001_SM_10006detail9transform16transform_kernelINS2_10policy_hubILb1EN4cuda3std3__45tupleIJN6thrust24THRUST_300001_SM_1000_NS17counting_iteratorIiNSA_11use_defaultESC_SC_EEEEEE10policy1000El10raw_accessNSA_6detail15normal_iteratorINSA_10device_ptrIdEEEEJSD_EEEvT0_iT1_T2_DpNS2_10kernel_argIT3_EE_param_3[8],
	.param .align 8 .b8 _ZN3cub18CUB_300001_SM_10006detail9transform16transform_kernelINS2_10policy_hubILb1EN4cuda3std3__45tupleIJN6thrust24THRUST_300001_SM_1000_NS17counting_iteratorIiNSA_11use_defaultESC_SC_EEEEEE10policy1000El10raw_accessNSA_6detail15normal_iteratorINSA_10device_ptrIdEEEEJSD_EEEvT0_iT1_T2_DpNS2_10kernel_argIT3_EE_param_4[16]
)
.maxntid 128
{
	.reg .pred 	%p<35>;
	.reg .b32 	%r<97>;
	.reg .b64 	%rd<59>;
	.reg .b64 	%fd<89>;

	ld.param.u32 	%r1, [_ZN3cub18CUB_300001_SM_10006detail9transform16transform_kernelINS2_10policy_hubILb1EN4cuda3std3__45tupleIJN6thrust24THRUST_300001_SM_1000_NS17counting_iteratorIiNSA_11use_defaultESC_SC_EEEEEE10policy1000El10raw_accessNSA_6detail15normal_iteratorINSA_10device_ptrIdEEEEJSD_EEEvT0_iT1_T2_DpNS2_10kernel_argIT3_EE_param_4];
	ld.param.u64 	%rd17, [_ZN3cub18CUB_300001_SM_10006detail9transform16transform_kernelINS2_10policy_hubILb1EN4cuda3std3__45tupleIJN6thrust24THRUST_300001_SM_1000_NS17counting_iteratorIiNSA_11use_defaultESC_SC_EEEEEE10policy1000El10raw_accessNSA_6detail15normal_iteratorINSA_10device_ptrIdEEEEJSD_EEEvT0_iT1_T2_DpNS2_10kernel_argIT3_EE_param_0];
	ld.param.u64 	%rd18, [_ZN3cub18CUB_300001_SM_10006detail9transform16transform_kernelINS2_10policy_hubILb1EN4cuda3std3__45tupleIJN6thrust24THRUST_300001_SM_1000_NS17counting_iteratorIiNSA_11use_defaultESC_SC_EEEEEE10policy1000El10raw_accessNSA_6detail15normal_iteratorINSA_10device_ptrIdEEEEJSD_EEEvT0_iT1_T2_DpNS2_10kernel_argIT3_EE_param_3];
	ld.param.u64 	%rd19, [_ZN3cub18CUB_300001_SM_10006detail9transform16transform_kernelINS2_10policy_hubILb1EN4cuda3std3__45tupleIJN6thrust24THRUST_300001_SM_1000_NS17counting_iteratorIiNSA_11use_defaultESC_SC_EEEEEE10policy1000El10raw_accessNSA_6detail15normal_iteratorINSA_10device_ptrIdEEEEJSD_EEEvT0_iT1_T2_DpNS2_10kernel_argIT3_EE_param_2];
	ld.param.u32 	%r48, [_ZN3cub18CUB_300001_SM_10006detail9transform16transform_kernelINS2_10policy_hubILb1EN4cuda3std3__45tupleIJN6thrust24THRUST_300001_SM_1000_NS17counting_iteratorIiNSA_11use_defaultESC_SC_EEEEEE10policy1000El10raw_accessNSA_6detail15normal_iteratorINSA_10device_ptrIdEEEEJSD_EEEvT0_iT1_T2_DpNS2_10kernel_argIT3_EE_param_1];
	cvta.to.global.u64 	%rd1, %rd19;
	cvta.to.global.u64 	%rd2, %rd18;
	shl.b32 	%r49, %r48, 7;
	mov.u32 	%r50, %ctaid.x;
	cvt.u64.u32 	%rd20, %r50;
	cvt.s64.s32 	%rd21, %r49;
	mul.lo.s64 	%rd3, %rd21, %rd20;
	sub.s64 	%rd22, %rd17, %rd3;
	min.s64 	%rd23, %rd22, %rd21;
	cvt.u32.u64 	%r2, %rd23;
	cvt.u32.u64 	%r3, %rd3;
	add.s32 	%r4, %r1, %r3;
	shl.b64 	%rd24, %rd3, 3;
	add.s64 	%rd4, %rd2, %rd24;
	setp.eq.s32 	%p1, %r49, %r2;
	@%p1 bra 	$L__BB3_42;
	setp.lt.s32 	%p2, %r48, 1;
	@%p2 bra 	$L__BB3_55;
	mov.u32 	%r5, %tid.x;
	and.b32  	%r6, %r48, 7;
	setp.lt.u32 	%p3, %r48, 8;
	mov.b32 	%r94, 0;
	@%p3 bra 	$L__BB3_21;
	and.b32  	%r94, %r48, 2147483640;
	mov.b32 	%r87, 0;
$L__BB3_4:
	.pragma "nounroll";
	shl.b32 	%r53, %r87, 7;
	add.s32 	%r21, %r53, %r5;
	setp.ge.s32 	%p4, %r21, %r2;
	add.s32 	%r54, %r21, %r4;
	mul.wide.s32 	%rd25, %r54, 8;
	add.s64 	%rd10, %rd1, %rd25;
	@%p4 bra 	$L__BB3_6;
	ld.global.f64 	%fd1, [%rd10];
	add.f64 	%fd2, %fd1, 0d3FF0000000000000;
	mul.wide.u32 	%rd26, %r21, 8;
	add.s64 	%rd27, %rd4, %rd26;
	st.global.f64 	[%rd27], %fd2;
$L__BB3_6:
	add.s32 	%r55, %r21, 128;
	setp.ge.s32 	%p5, %r55, %r2;
	mul.wide.s32 	%rd28, %r55, 8;
	add.s64 	%rd11, %rd4, %rd28;
	@%p5 bra 	$L__BB3_8;
	ld.global.f64 	%fd3, [%rd10+1024];
	add.f64 	%fd4, %fd3, 0d3FF0000000000000;
	st.global.f64 	[%rd11], %fd4;
$L__BB3_8:
	add.s32 	%r56, %r21, 256;
	setp.ge.s32 	%p6, %r56, %r2;
	@%p6 bra 	$L__BB3_10;
	ld.global.f64 	%fd5, [%rd10+2048];
	add.f64 	%fd6, %fd5, 0d3FF0000000000000;
	st.global.f64 	[%rd11+1024], %fd6;
$L__BB3_10:
	add.s32 	%r57, %r21, 384;
	setp.ge.s32 	%p7, %r57, %r2;
	@%p7 bra 	$L__BB3_12;
	ld.global.f64 	%fd7, [%rd10+3072];
	add.f64 	%fd8, %fd7, 0d3FF0000000000000;
	st.global.f64 	[%rd11+2048], %fd8;
$L__BB3_12:
	add.s32 	%r58, %r21, 512;
	setp.ge.s32 	%p8, %r58, %r2;
	@%p8 bra 	$L__BB3_14;
	ld.global.f64 	%fd9, [%rd10+4096];
	add.f64 	%fd10, %fd9, 0d3FF0000000000000;
	st.global.f64 	[%rd11+3072], %fd10;
$L__BB3_14:
	add.s32 	%r59, %r21, 640;
	setp.ge.s32 	%p9, %r59, %r2;
	@%p9 bra 	$L__BB3_16;
	ld.global.f64 	%fd11, [%rd10+5120];
	add.f64 	%fd12, %fd11, 0d3FF0000000000000;
	st.global.f64 	[%rd11+4096], %fd12;
$L__BB3_16:
	add.s32 	%r60, %r21, 768;
	setp.ge.s32 	%p10, %r60, %r2;
	@%p10 bra 	$L__BB3_18;
	ld.global.f64 	%fd13, [%rd10+6144];
	add.f64 	%fd14, %fd13, 0d3FF0000000000000;
	st.global.f64 	[%rd11+5120], %fd14;
$L__BB3_18:
	add.s32 	%r61, %r21, 896;
	setp.ge.s32 	%p11, %r61, %r2;
	@%p11 bra 	$L__BB3_20;
	ld.global.f64 	%fd15, [%rd10+7168];
	add.f64 	%fd16, %fd15, 0d3FF0000000000000;
	st.global.f64 	[%rd11+6144], %fd16;
$L__BB3_20:
	add.s32 	%r87, %r87, 8;
	setp.eq.s32 	%p12, %r87, %r94;
	@%p12 bra 	$L__BB3_21;
	bra.uni 	$L__BB3_4;
$L__BB3_21:
	setp.eq.s32 	%p13, %r6, 0;
	@%p13 bra 	$L__BB3_55;
	and.b32  	%r40, %r48, 3;
	setp.lt.u32 	%p14, %r6, 4;
	@%p14 bra 	$L__BB3_32;
	shl.b32 	%r62, %r94, 7;
	add.s32 	%r41, %r62, %r5;
	setp.ge.s32 	%p15, %r41, %r2;
	add.s32 	%r63, %r41, %r4;
	mul.wide.s32 	%rd29, %r63, 8;
	add.s64 	%rd13, %rd1, %rd29;
	mul.wide.s32 	%rd30, %r41, 8;
	add.s64 	%rd14, %rd4, %rd30;
	@%p15 bra 	$L__BB3_25;
	ld.global.f64 	%fd17, [%rd13];
	add.f64 	%fd18, %fd17, 0d3FF0000000000000;
	st.global.f64 	[%rd14], %fd18;
$L__BB3_25:
	add.s32 	%r64, %r41, 128;
	setp.ge.s32 	%p16, %r64, %r2;
	@%p16 bra 	$L__BB3_27;
	ld.global.f64 	%fd19, [%rd13+1024];
	add.f64 	%fd20, %fd19, 0d3FF0000000000000;
	st.global.f64 	[%rd14+1024], %fd20;
$L__BB3_27:
	add.s32 	%r65, %r41, 256;
	setp.ge.s32 	%p17, %r65, %r2;
	@%p17 bra 	$L__BB3_29;
	ld.global.f64 	%fd21, [%rd13+2048];
	add.f64 	%fd22, %fd21, 0d3FF0000000000000;
	st.global.f64 	[%rd14+2048], %fd22;
$L__BB3_29:
	add.s32 	%r66, %r41, 384;
	setp.ge.s32 	%p18, %r66, %r2;
	@%p18 bra 	$L__BB3_31;
	ld.global.f64 	%fd23, [%rd13+3072];
	add.f64 	%fd24, %fd23, 0d3FF0000000000000;
	st.global.f64 	[%rd14+3072], %fd24;
$L__BB3_31:
	add.s32 	%r94, %r94, 4;
$L__BB3_32:
	setp.eq.s32 	%p19, %r40, 0;
	@%p19 bra 	$L__BB3_55;
	setp.eq.s32 	%p20, %r40, 1;
	@%p20 bra 	$L__BB3_39;
	shl.b32 	%r67, %r94, 7;
	add.s32 	%r44, %r67, %r5;
	setp.ge.s32 	%p21, %r44, %r2;
	add.s32 	%r68, %r44, %r4;
	mul.wide.s32 	%rd31, %r68, 8;
	add.s64 	%rd15, %rd1, %rd31;
	mul.wide.s32 	%rd32, %r44, 8;
	add.s64 	%rd16, %rd4, %rd32;
	@%p21 bra 	$L__BB3_36;
	ld.global.f64 	%fd25, [%rd15];
	add.f64 	%fd26, %fd25, 0d3FF0000000000000;
	st.global.f64 	[%rd16], %fd26;
$L__BB3_36:
	add.s32 	%r69, %r44, 128;
	setp.ge.s32 	%p22, %r69, %r2;
	@%p22 bra 	$L__BB3_38;
	ld.global.f64 	%fd27, [%rd15+1024];
	add.f64 	%fd28, %fd27, 0d3FF0000000000000;
	st.global.f64 	[%rd16+1024], %fd28;
$L__BB3_38:
	add.s32 	%r94, %r94, 2;
$L__BB3_39:
	and.b32  	%r70, %r48, 1;
	setp.eq.b32 	%p23, %r70, 1;
	not.pred 	%p24, %p23;
	@%p24 bra 	$L__BB3_55;
	shl.b32 	%r71, %r94, 7;
	add.s32 	%r47, %r71, %r5;
	setp.ge.s32 	%p25, %r47, %r2;
	@%p25 bra 	$L__BB3_55;
	add.s32 	%r72, %r47, %r4;
	mul.wide.s32 	%rd33, %r72, 8;
	add.s64 	%rd34, %rd1, %rd33;
	ld.global.f64 	%fd29, [%rd34];
	add.f64 	%fd30, %fd29, 0d3FF0000000000000;
	mul.wide.s32 	%rd35, %r47, 8;
	add.s64 	%rd36, %rd4, %rd35;
	st.global.f64 	[%rd36], %fd30;
	bra.uni 	$L__BB3_55;
$L__BB3_42:
	setp.lt.s32 	%p26, %r48, 1;
	@%p26 bra 	$L__BB3_55;
	mov.u32 	%r8, %tid.x;
	and.b32  	%r9, %r48, 15;
	setp.lt.u32 	%p27, %r48, 16;
	mov.b32 	%r89, 0;
	@%p27 bra 	$L__BB3_46;
	and.b32  	%r89, %r48, 2147483632;
	neg.s32 	%r86, %r89;
	add.s64 	%rd5, %rd1, 8192;
	add.s32 	%r74, %r1, %r8;
	add.s32 	%r85, %r74, %r3;
	add.s64 	%rd38, %rd24, %rd2;
	add.s64 	%rd6, %rd38, 3072;
	add.s32 	%r84, %r8, 1152;
	mul.wide.u32 	%rd39, %r8, 8;
	add.s64 	%rd40, %rd38, %rd39;
	add.s64 	%rd58, %rd40, 4096;
$L__BB3_45:
	.pragma "nounroll";
	mul.wide.s32 	%rd41, %r85, 8;
	add.s64 	%rd42, %rd5, %rd41;
	mul.wide.s32 	%rd43, %r84, 8;
	add.s64 	%rd44, %rd6, %rd43;
	ld.global.f64 	%fd31, [%rd42+-8192];
	add.f64 	%fd32, %fd31, 0d3FF0000000000000;
	st.global.f64 	[%rd58+-4096], %fd32;
	ld.global.f64 	%fd33, [%rd42+-7168];
	add.f64 	%fd34, %fd33, 0d3FF0000000000000;
	st.global.f64 	[%rd58+-3072], %fd34;
	ld.global.f64 	%fd35, [%rd42+-6144];
	add.f64 	%fd36, %fd35, 0d3FF0000000000000;
	st.global.f64 	[%rd58+-2048], %fd36;
	ld.global.f64 	%fd37, [%rd42+-5120];
	add.f64 	%fd38, %fd37, 0d3FF0000000000000;
	st.global.f64 	[%rd58+-1024], %fd38;
	ld.global.f64 	%fd39, [%rd42+-4096];
	add.f64 	%fd40, %fd39, 0d3FF0000000000000;
	st.global.f64 	[%rd58], %fd40;
	ld.global.f64 	%fd41, [%rd42+-3072];
	add.f64 	%fd42, %fd41, 0d3FF0000000000000;
	st.global.f64 	[%rd58+1024], %fd42;
	ld.global.f64 	%fd43, [%rd42+-2048];
	add.f64 	%fd44, %fd43, 0d3FF0000000000000;
	st.global.f64 	[%rd58+2048], %fd44;
	ld.global.f64 	%fd45, [%rd42+-1024];
	add.f64 	%fd46, %fd45, 0d3FF0000000000000;
	st.global.f64 	[%rd58+3072], %fd46;
	ld.global.f64 	%fd47, [%rd42];
	add.f64 	%fd48, %fd47, 0d3FF0000000000000;
	st.global.f64 	[%rd58+4096], %fd48;
	ld.global.f64 	%fd49, [%rd42+1024];
	add.f64 	%fd50, %fd49, 0d3FF0000000000000;
	st.global.f64 	[%rd44+-3072], %fd50;
	ld.global.f64 	%fd51, [%rd42+2048];
	add.f64 	%fd52, %fd51, 0d3FF0000000000000;
	st.global.f64 	[%rd44+-2048], %fd52;
	ld.global.f64 	%fd53, [%rd42+3072];
	add.f64 	%fd54, %fd53, 0d3FF0000000000000;
	st.global.f64 	[%rd44+-1024], %fd54;
	ld.global.f64 	%fd55, [%rd42+4096];
	add.f64 	%fd56, %fd55, 0d3FF0000000000000;
	st.global.f64 	[%rd44], %fd56;
	ld.global.f64 	%fd57, [%rd42+5120];
	add.f64 	%fd58, %fd57, 0d3FF0000000000000;
	st.global.f64 	[%rd44+1024], %fd58;
	ld.global.f64 	%fd59, [%rd42+6144];
	add.f64 	%fd60, %fd59, 0d3FF0000000000000;
	st.global.f64 	[%rd44+2048], %fd60;
	ld.global.f64 	%fd61, [%rd42+7168];
	add.f64 	%fd62, %fd61, 0d3FF0000000000000;
	st.global.f64 	[%rd44+3072], %fd62;
	add.s32 	%r86, %r86, 16;
	add.s32 	%r85, %r85, 2048;
	add.s32 	%r84, %r84, 2048;
	add.s64 	%rd58, %rd58, 16384;
	setp.eq.s32 	%p28, %r86, 0;
	@%p28 bra 	$L__BB3_46;
	bra.uni 	$L__BB3_45;
$L__BB3_46:
	setp.eq.s32 	%p29, %r9, 0;
	@%p29 bra 	$L__BB3_55;
	and.b32  	%r24, %r48, 7;
	setp.lt.u32 	%p30, %r9, 8;
	@%p30 bra 	$L__BB3_49;
	shl.b32 	%r75, %r89, 7;
	add.s32 	%r76, %r75, %r8;
	add.s32 	%r77, %r76, %r4;
	mul.wide.s32 	%rd45, %r77, 8;
	add.s64 	%rd46, %rd1, %rd45;
	ld.global.f64 	%fd63, [%rd46];
	add.f64 	%fd64, %fd63, 0d3FF0000000000000;
	mul.wide.s32 	%rd47, %r76, 8;
	add.s64 	%rd48, %rd4, %rd47;
	st.global.f64 	[%rd48], %fd64;
	ld.global.f64 	%fd65, [%rd46+1024];
	add.f64 	%fd66, %fd65, 0d3FF0000000000000;
	st.global.f64 	[%rd48+1024], %fd66;
	ld.global.f64 	%fd67, [%rd46+2048];
	add.f64 	%fd68, %fd67, 0d3FF0000000000000;
	st.global.f64 	[%rd48+2048], %fd68;
	ld.global.f64 	%fd69, [%rd46+3072];
	add.f64 	%fd70, %fd69, 0d3FF0000000000000;
	st.global.f64 	[%rd48+3072], %fd70;
	ld.global.f64 	%fd71, [%rd46+4096];
	add.f64 	%fd72, %fd71, 0d3FF0000000000000;
	st.global.f64 	[%rd48+4096], %fd72;
	ld.global.f64 	%fd73, [%rd46+5120];
	add.f64 	%fd74, %fd73, 0d3FF0000000000000;
	st.global.f64 	[%rd48+5120], %fd74;
	ld.global.f64 	%fd75, [%rd46+6144];
	add.f64 	%fd76, %fd75, 0d3FF0000000000000;
	st.global.f64 	[%rd48+6144], %fd76;
	ld.global.f64 	%fd77, [%rd46+7168];
	add.f64 	%fd78, %fd77, 0d3FF0000000000000;
	st.global.f64 	[%rd48+7168], %fd78;
	add.s32 	%r89, %r89, 8;
$L__BB3_49:
	setp.eq.s32 	%p31, %r24, 0;
	@%p31 bra 	$L__BB3_55;
	and.b32  	%r27, %r48, 3;
	setp.lt.u32 	%p32, %r24, 4;
	@%p32 bra 	$L__BB3_52;
	shl.b32 	%r78, %r89, 7;
	add.s32 	%r79, %r78, %r8;
	add.s32 	%r80, %r79, %r4;
	mul.wide.s32 	%rd49, %r80, 8;
	add.s64 	%rd50, %rd1, %rd49;
	ld.global.f64 	%fd79, [%rd50];
	add.f64 	%fd80, %fd79, 0d3FF0000000000000;
	mul.wide.s32 	%rd51, %r79, 8;
	add.s64 	%rd52, %rd4, %rd51;
	st.global.f64 	[%rd52], %fd80;
	ld.global.f64 	%fd81, [%rd50+1024];
	add.f64 	%fd82, %fd81, 0d3FF0000000000000;
	st.global.f64 	[%rd52+1024], %fd82;
	ld.global.f64 	%fd83, [%rd50+2048];
	add.f64 	%fd84, %fd83, 0d3FF0000000000000;
	st.global.f64 	[%rd52+2048], %fd84;
	ld.global.f64 	%fd85, [%rd50+3072];
	add.f64 	%fd86, %fd85, 0d3FF0000000000000;
	st.global.f64 	[%rd52+3072], %fd86;
	add.s32 	%r89, %r89, 4;
$L__BB3_52:
	setp.eq.s32 	%p33, %r27, 0;
	@%p33 bra 	$L__BB3_55;
	shl.b64 	%rd53, %rd3, 3;
	add.s64 	%rd12, %rd2, %rd53;
	shl.b32 	%r81, %r89, 7;
	add.s32 	%r93, %r8, %r81;
	add.s32 	%r82, %r1, %r8;
	add.s32 	%r83, %r82, %r3;
	add.s32 	%r92, %r83, %r81;
	neg.s32 	%r91, %r27;
$L__BB3_54:
	.pragma "nounroll";
	mul.wide.s32 	%rd54, %r93, 8;
	add.s64 	%rd55, %rd12, %rd54;
	mul.wide.s32 	%rd56, %r92, 8;
	add.s64 	%rd57, %rd1, %rd56;
	ld.global.f64 	%fd87, [%rd57];
	add.f64 	%fd88, %fd87, 0d3FF0000000000000;
	st.global.f64 	[%rd55], %fd88;
	add.s32 	%r93, %r93, 128;
	add.s32 	%r92, %r92, 128;
	add.s32 	%r91, %r91, 1;
	setp.eq.s32 	%p34, %r91, 0;
	@%p34 bra 	$L__BB3_55;
	bra.uni 	$L__BB3_54;
$L__BB3_55:
	ret;

}


// ===== COMPILED SASS (sm_100) =====

	.target	sm_100

	.elftype	@"ET_EXEC"


//--------------------- .note.nv.tkinfo           --------------------------
	.section	.note.nv.tkinfo,"",@"SHT_NOTE"
	.sectionflags	@"SHF_NOTE_NV_TKINFO"
	.tkinfo
        /*0018*/ 	.word	0x00000002
        /*0030*/ 	.string	""
        /*0030*/ 	.string	"ptxas"
        /*0030*/ 	.string	"Cuda compilation tools, release 13.0, V13.0.88"
        /*0030*/ 	.string	"Build cuda_13.0.r13.0/compiler.36424714_0"
        /*0030*/ 	.string	"-arch sm_100 -m 64 "



//--------------------- .note.nv.cuinfo           --------------------------
	.section	.note.nv.cuinfo,"",@"SHT_NOTE"
	.sectionflags	@"SHF_NOTE_NV_CUINFO"
        /*0018*/ 	.short	0x0002
        /*001a*/ 	.short	0x0064
        /*001c*/ 	.short	0x0082
	.zero		2


//--------------------- .nv.info                  --------------------------
	.section	.nv.info,"",@"SHT_CUDA_INFO"
	.align	4


	//----- nvinfo : EIATTR_REGCOUNT
	.align		4
        /*0000*/ 	.byte	0x04, 0x2f
        /*0002*/ 	.short	(.L_44 - .L_43)
	.align		4
.L_43:
        /*0004*/ 	.word	index@(_ZN3cub18CUB_300001_SM_10006detail11EmptyKernelIvEEvv)
        /*0008*/ 	.word	0x00000004


	//----- nvinfo : EIATTR_FRAME_SIZE
	.align		4
.L_44:
        /*000c*/ 	.byte	0x04, 0x11
        /*000e*/ 	.short	(.L_46 - .L_45)
	.align		4
.L_45:
        /*0010*/ 	.word	index@(_ZN3cub18CUB_300001_SM_10006detail11EmptyKernelIvEEvv)
        /*0014*/ 	.word	0x00000000


	//----- nvinfo : EIATTR_REGCOUNT
	.align		4
.L_46:
        /*0018*/ 	.byte	0x04, 0x2f
        /*001a*/ 	.short	(.L_48 - .L_47)
	.align		4
.L_47:
        /*001c*/ 	.word	index@(_ZN3cub18CUB_300001_SM_10006detail8for_each13static_kernelINS2_12policy_hub_t12policy_500_tEmN6thrust24THRUST_300001_SM_1000_NS8cuda_cub20__uninitialized_fill7functorINS7_10device_ptrIdEEdEEEEvT0_T1_)
        /*0020*/ 	.word	0x00000009


	//----- nvinfo : EIATTR_FRAME_SIZE
	.align		4
.L_48:
        /*0024*/ 	.byte	0x04, 0x11
        /*0026*/ 	.short	(.L_50 - .L_49)
	.align		4
.L_49:
        /*0028*/ 	.word	index@(_ZN3cub18CUB_300001_SM_10006detail8for_each13static_kernelINS2_12policy_hub_t12policy_500_tEmN6thrust24THRUST_300001_SM_1000_NS8cuda_cub20__uninitialized_fill7functorINS7_10device_ptrIdEEdEEEEvT0_T1_)
        /*002c*/ 	.word	0x00000000


	//----- nvinfo : EIATTR_REGCOUNT
	.align		4
.L_50:
        /*0030*/ 	.byte	0x04, 0x2f
        /*0032*/ 	.short	(.L_52 - .L_51)
	.align		4
.L_51:
        /*0034*/ 	.word	index@(_ZN3cub18CUB_300001_SM_10006detail9transform16transform_kernelINS2_10policy_hubILb1EN4cuda3std3__45tupleIJN6thrust24THRUST_300001_SM_1000_NS17counting_iteratorIiNSA_11use_defaultESC_SC_EEEEEE10policy1000Ei10raw_accessNSA_6detail15normal_iteratorINSA_10device_ptrIdEEEEJSD_EEEvT0_iT1_T2_DpNS2_10kernel_argIT3_EE)
        /*0038*/ 	.word	0x00000020


	//----- nvinfo : EIATTR_FRAME_SIZE
	.align		4
.L_52:
        /*003c*/ 	.byte	0x04, 0x11
        /*003e*/ 	.short	(.L_54 - .L_53)
	.align		4
.L_53:
        /*0040*/ 	.word	index@(_ZN3cub18CUB_300001_SM_10006detail9transform16transform_kernelINS2_10policy_hubILb1EN4cuda3std3__45tupleIJN6thrust24THRUST_300001_SM_1000_NS17counting_iteratorIiNSA_11use_defaultESC_SC_EEEEEE10policy1000Ei10raw_accessNSA_6detail15normal_iteratorINSA_10device_ptrIdEEEEJSD_EEEvT0_iT1_T2_DpNS2_10kernel_argIT3_EE)
        /*0044*/ 	.word	0x00000000


	//----- nvinfo : EIATTR_REGCOUNT
	.align		4
.L_54:
        /*0048*/ 	.byte	0x04, 0x2f
        /*004a*/ 	.short	(.L_56 - .L_55)
	.align		4
.L_55:
        /*004c*/ 	.word	index@(_ZN3cub18CUB_300001_SM_10006detail9transform16transform_kernelINS2_10policy_hubILb1EN4cuda3std3__45tupleIJN6thrust24THRUST_300001_SM_1000_NS17counting_iteratorIiNSA_11use_defaultESC_SC_EEEEEE10policy1000El10raw_accessNSA_6detail15normal_iteratorINSA_10device_ptrIdEEEEJSD_EEEvT0_iT1_T2_DpNS2_10kernel_argIT3_EE)
        /*0050*/ 	.word	0x00000020


	//----- nvinfo : EIATTR_FRAME_SIZE
	.align		4
.L_56:
        /*0054*/ 	.byte	0x04, 0x11
        /*0056*/ 	.short	(.L_58 - .L_57)
	.align		4
.L_57:
        /*0058*/ 	.word	index@(_ZN3cub18CUB_300001_SM_10006detail9transform16transform_kernelINS2_10policy_hubILb1EN4cuda3std3__45tupleIJN6thrust24THRUST_300001_SM_1000_NS17counting_iteratorIiNSA_11use_defaultESC_SC_EEEEEE10policy1000El10raw_accessNSA_6detail15normal_iteratorINSA_10device_ptrIdEEEEJSD_EEEvT0_iT1_T2_DpNS2_10kernel_argIT3_EE)
        /*005c*/ 	.word	0x00000000


	//----- nvinfo : EIATTR_MIN_STACK_SIZE
	.align		4
.L_58:
        /*0060*/ 	.byte	0x04, 0x12
        /*0062*/ 	.short	(.L_60 - .L_59)
	.align		4
.L_59:
        /*0064*/ 	.word	index@(_ZN3cub18CUB_300001_SM_10006detail9transform16transform_kernelINS2_10policy_hubILb1EN4cuda3std3__45tupleIJN6thrust24THRUST_300001_SM_1000_NS17counting_iteratorIiNSA_11use_defaultESC_SC_EEEEEE10policy1000El10raw_accessNSA_6detail15normal_iteratorINSA_10device_ptrIdEEEEJSD_EEEvT0_iT1_T2_DpNS2_10kernel_argIT3_EE)
        /*0068*/ 	.word	0x00000000


	//----- nvinfo : EIATTR_MIN_STACK_SIZE
	.align		4
.L_60:
        /*006c*/ 	.byte	0x04, 0x12
        /*006e*/ 	.short	(.L_62 - .L_61)
	.align		4
.L_61:
        /*0070*/ 	.word	index@(_ZN3cub18CUB_300001_SM_10006detail9transform16transform_kernelINS2_10policy_hubILb1EN4cuda3std3__45tupleIJN6thrust24THRUST_300001_SM_1000_NS17counting_iteratorIiNSA_11use_defaultESC_SC_EEEEEE10policy1000Ei10raw_accessNSA_6detail15normal_iteratorINSA_10device_ptrIdEEEEJSD_EEEvT0_iT1_T2_DpNS2_10kernel_argIT3_EE)
        /*0074*/ 	.word	0x00000000


	//----- nvinfo : EIATTR_MIN_STACK_SIZE
	.align		4
.L_62:
        /*0078*/ 	.byte	0x04, 0x12
        /*007a*/ 	.short	(.L_64 - .L_63)
	.align		4
.L_63:
        /*007c*/ 	.word	index@(_ZN3cub18CUB_300001_SM_10006detail8for_each13static_kernelINS2_12policy_hub_t12policy_500_tEmN6thrust24THRUST_300001_SM_1000_NS8cuda_cub20__uninitialized_fill7functorINS7_10device_ptrIdEEdEEEEvT0_T1_)
        /*0080*/ 	.word	0x00000000


	//----- nvinfo : EIATTR_MIN_STACK_SIZE
	.align		4
.L_64:
        /*0084*/ 	.byte	0x04, 0x12
        /*0086*/ 	.short	(.L_66 - .L_65)
	.align		4
.L_65:
        /*0088*/ 	.word	index@(_ZN3cub18CUB_300001_SM_10006detail11EmptyKernelIvEEvv)
        /*008c*/ 	.word	0x00000000
.L_66:


//--------------------- .nv.compat                --------------------------
	.section	.nv.compat,"",@"SHT_CUDA_COMPAT_INFO"
	.align	4
        /*0000*/ 	.byte	0x02, 0x09, 0x00, 0x00, 0x02, 0x02, 0x01, 0x00, 0x02, 0x05, 0x05, 0x00, 0x03, 0x07, 0x01, 0x01
        /*0010*/ 	.byte	0x02, 0x03, 0x00, 0x00, 0x02, 0x06, 0x01, 0x00, 0x04, 0x0b, 0x08, 0x00, 0x01, 0x00, 0x00, 0x00
        /*0020*/ 	.byte	0x00, 0x00, 0x00, 0x00


//--------------------- .nv.info._ZN3cub18CUB_300001_SM_10006detail9transform16transform_kernelINS2_10policy_hubILb1EN4cuda3std3__45tupleIJN6thrust24THRUST_300001_SM_1000_NS17counting_iteratorIiNSA_11use_defaultESC_SC_EEEEEE10policy1000El10raw_accessNSA_6detail15normal_iteratorINSA_10device_ptrIdEEEEJSD_EEEvT0_iT1_T2_DpNS2_10kernel_argIT3_EE --------------------------
	.section	.nv.info._ZN3cub18CUB_300001_SM_10006detail9transform16transform_kernelINS2_10policy_hubILb1EN4cuda3std3__45tupleIJN6thrust24THRUST_300001_SM_1000_NS17counting_iteratorIiNSA_11use_defaultESC_SC_EEEEEE10policy1000El10raw_accessNSA_6detail15normal_iteratorINSA_10device_ptrIdEEEEJSD_EEEvT0_iT1_T2_DpNS2_10kernel_argIT3_EE,"",@"SHT_CUDA_INFO"
	.sectionflags	@""
	.align	4


	//----- nvinfo : EIATTR_CUDA_API_VERSION
	.align		4
        /*0000*/ 	.byte	0x04, 0x37
        /*0002*/ 	.short	(.L_68 - .L_67)
.L_67:
        /*0004*/ 	.word	0x00000082


	//----- nvinfo : EIATTR_KPARAM_INFO
	.align		4
.L_68:
        /*0008*/ 	.byte	0x04, 0x17
        /*000a*/ 	.short	(.L_70 - .L_69)
.L_69:
        /*000c*/ 	.word	0x00000000
        /*0010*/ 	.short	0x0004
        /*0012*/ 	.short	0x0020
        /*0014*/ 	.byte	0x00, 0xf0, 0x41, 0x00


	//----- nvinfo : EIATTR_KPARAM_INFO
	.align		4
.L_70:
        /*0018*/ 	.byte	0x04, 0x17
        /*001a*/ 	.short	(.L_72 - .L_71)
.L_71:
        /*001c*/ 	.word	0x00000000
        /*0020*/ 	.short	0x0003
        /*0022*/ 	.short	0x0018
        /*0024*/ 	.byte	0x00, 0xf0, 0x21, 0x00


	//----- nvinfo : EIATTR_KPARAM_INFO
	.align		4
.L_72:
        /*0028*/ 	.byte	0x04, 0x17
        /*002a*/ 	.short	(.L_74 - .L_73)
.L_73:
        /*002c*/ 	.word	0x00000000
        /*0030*/ 	.short	0x0002
        /*0032*/ 	.short	0x0010
        /*0034*/ 	.byte	0x00, 0xf0, 0x21, 0x00


	//----- nvinfo : EIATTR_KPARAM_INFO
	.align		4
.L_74:
        /*0038*/ 	.byte	0x04, 0x17
        /*003a*/ 	.short	(.L_76 - .L_75)
.L_75:
        /*003c*/ 	.word	0x00000000
        /*0040*/ 	.short	0x0001
        /*0042*/ 	.short	0x0008
        /*0044*/ 	.byte	0x00, 0xf0, 0x11, 0x00


	//----- nvinfo : EIATTR_KPARAM_INFO
	.align		4
.L_76:
        /*0048*/ 	.byte	0x04, 0x17
        /*004a*/ 	.short	(.L_78 - .L_77)
.L_77:
        /*004c*/ 	.word	0x00000000
        /*0050*/ 	.short	0x0000
        /*0052*/ 	.short	0x0000
        /*0054*/ 	.byte	0x00, 0xf0, 0x21, 0x00


	//----- nvinfo : EIATTR_SPARSE_MMA_MASK
	.align		4
.L_78:
        /*0058*/ 	.byte	0x03, 0x50
        /*005a*/ 	.short	0x0000


	//----- nvinfo : EIATTR_MAXREG_COUNT
	.align		4
        /*005c*/ 	.byte	0x03, 0x1b
        /*005e*/ 	.short	0x00ff


	//----- nvinfo : EIATTR_MERCURY_ISA_VERSION
	.align		4
        /*0060*/ 	.byte	0x03, 0x5f
        /*0062*/ 	.short	0x0101


	//----- nvinfo : EIATTR_VRC_CTA_INIT_COUNT
	.align		4
        /*0064*/ 	.byte	0x02, 0x4a
	.zero		1
	.zero		1


	//----- nvinfo : EIATTR_EXIT_INSTR_OFFSETS
	.align		4
        /*0068*/ 	.byte	0x04, 0x1c
        /*006a*/ 	.short	(.L_80 - .L_79)


	//   ....[0]....
.L_79:
        /*006c*/ 	.word	0x00000180


	//   ....[1]....
        /*0070*/ 	.word	0x00000940


	//   ....[2]....
        /*0074*/ 	.word	0x00000bf0


	//   ....[3]....
        /*0078*/ 	.word	0x00000d90


	//   ....[4]....
        /*007c*/ 	.word	0x00000dc0


	//   ....[5]....
        /*0080*/ 	.word	0x00000e40


	//   ....[6]....
        /*0084*/ 	.word	0x00000e60


	//   ....[7]....
        /*0088*/ 	.word	0x00001340


	//   ....[8]....
        /*008c*/ 	.word	0x00001570


	//   ....[9]....
        /*0090*/ 	.word	0x000016e0


	//   ....[10]....
        /*0094*/ 	.word	0x000017d0


	//----- nvinfo : EIATTR_MAX_THREADS
	.align		4
.L_80:
        /*0098*/ 	.byte	0x04, 0x05
        /*009a*/ 	.short	(.L_82 - .L_81)
.L_81:
        /*009c*/ 	.word	0x00000080
        /*00a0*/ 	.word	0x00000001
        /*00a4*/ 	.word	0x00000001


	//----- nvinfo : EIATTR_CRS_STACK_SIZE
	.align		4
.L_82:
        /*00a8*/ 	.byte	0x04, 0x1e
        /*00aa*/ 	.short	(.L_84 - .L_83)
.L_83:
        /*00ac*/ 	.word	0x00000000


	//----- nvinfo : EIATTR_CBANK_PARAM_SIZE
	.align		4
.L_84:
        /*00b0*/ 	.byte	0x03, 0x19
        /*00b2*/ 	.short	0x0030


	//----- nvinfo : EIATTR_PARAM_CBANK
	.align		4
        /*00b4*/ 	.byte	0x04, 0x0a
        /*00b6*/ 	.short	(.L_86 - .L_85)
	.align		4
.L_85:
        /*00b8*/ 	.word	index@(.nv.constant0._ZN3cub18CUB_300001_SM_10006detail9transform16transform_kernelINS2_10policy_hubILb1EN4cuda3std3__45tupleIJN6thrust24THRUST_300001_SM_1000_NS17counting_iteratorIiNSA_11use_defaultESC_SC_EEEEEE10policy1000El10raw_accessNSA_6detail15normal_iteratorINSA_10device_ptrIdEEEEJSD_EEEvT0_iT1_T2_DpNS2_10kernel_argIT3_EE)
        /*00bc*/ 	.short	0x0380
        /*00be*/ 	.short	0x0030


	//----- nvinfo : EIATTR_SW_WAR
	.align		4
.L_86:
        /*00c0*/ 	.byte	0x04, 0x36
        /*00c2*/ 	.short	(.L_88 - .L_87)
.L_87:
        /*00c4*/ 	.word	0x00000008
.L_88:


//--------------------- .nv.info._ZN3cub18CUB_300001_SM_10006detail9transform16transform_kernelINS2_10policy_hubILb1EN4cuda3std3__45tupleIJN6thrust24THRUST_300001_SM_1000_NS17counting_iteratorIiNSA_11use_defaultESC_SC_EEEEEE10policy1000Ei10raw_accessNSA_6detail15normal_iteratorINSA_10device_ptrIdEEEEJSD_EEEvT0_iT1_T2_DpNS2_10kernel_argIT3_EE --------------------------
	.section	.nv.info._ZN3cub18CUB_300001_SM_10006detail9transform16transform_kernelINS2_10policy_hubILb1EN4cuda3std3__45tupleIJN6thrust24THRUST_300001_SM_1000_NS17counting_iteratorIiNSA_11use_defaultESC_SC_EEEEEE10policy1000Ei10raw_accessNSA_6detail15normal_iteratorINSA_10device_ptrIdEEEEJSD_EEEvT0_iT1_T2_DpNS2_10kernel_argIT3_EE,"",@"SHT_CUDA_INFO"
	.sectionflags	@""
	.align	4


	//----- nvinfo : EIATTR_CUDA_API_VERSION
	.align		4
        /*0000*/ 	.byte	0x04, 0x37
        /*0002*/ 	.short	(.L_90 - .L_89)
.L_89:
        /*0004*/ 	.word	0x00000082


	//----- nvinfo : EIATTR_KPARAM_INFO
	.align		4
.L_90:
        /*0008*/ 	.byte	0x04, 0x17
        /*000a*/ 	.short	(.L_92 - .L_91)
.L_91:
        /*000c*/ 	.word	0x00000000
        /*0010*/ 	.short	0x0004
        /*0012*/ 	.short	0x0018
        /*0014*/ 	.byte	0x00, 0xf0, 0x41, 0x00


	//----- nvinfo : EIATTR_KPARAM_INFO
	.align		4
.L_92:
        /*0018*/ 	.byte	0x04, 0x17
        /*001a*/ 	.short	(.L_94 - .L_93)
.L_93:
        /*001c*/ 	.word	0x00000000
        /*0020*/ 	.short	0x0003
        /*0022*/ 	.short	0x0010
        /*0024*/ 	.byte	0x00, 0xf0, 0x21, 0x00


	//----- nvinfo : EIATTR_KPARAM_INFO
	.align		4
.L_94:
        /*0028*/ 	.byte	0x04, 0x17
        /*002a*/ 	.short	(.L_96 - .L_95)
.L_95:
        /*002c*/ 	.word	0x00000000
        /*0030*/ 	.short	0x0002
        /*0032*/ 	.short	0x0008
        /*0034*/ 	.byte	0x00, 0xf0, 0x21, 0x00


	//----- nvinfo : EIATTR_KPARAM_INFO
	.align		4
.L_96:
        /*0038*/ 	.byte	0x04, 0x17
        /*003a*/ 	.short	(.L_98 - .L_97)
.L_97:
        /*003c*/ 	.word	0x00000000
        /*0040*/ 	.short	0x0001
        /*0042*/ 	.short	0x0004
        /*0044*/ 	.byte	0x00, 0xf0, 0x11, 0x00


	//----- nvinfo : EIATTR_KPARAM_INFO
	.align		4
.L_98:
        /*0048*/ 	.byte	0x04, 0x17
        /*004a*/ 	.short	(.L_100 - .L_99)
.L_99:
        /*004c*/ 	.word	0x00000000
        /*0050*/ 	.short	0x0000
        /*0052*/ 	.short	0x0000
        /*0054*/ 	.byte	0x00, 0xf0, 0x11, 0x00


	//----- nvinfo : EIATTR_SPARSE_MMA_MASK
	.align		4
.L_100:
        /*0058*/ 	.byte	0x03, 0x50
        /*005a*/ 	.short	0x0000


	//----- nvinfo : EIATTR_MAXREG_COUNT
	.align		4
        /*005c*/ 	.byte	0x03, 0x1b
        /*005e*/ 	.short	0x00ff


	//----- nvinfo : EIATTR_MERCURY_ISA_VERSION
	.align		4
        /*0060*/ 	.byte	0x03, 0x5f
        /*0062*/ 	.short	0x0101


	//----- nvinfo : EIATTR_VRC_CTA_INIT_COUNT
	.align		4
        /*0064*/ 	.byte	0x02, 0x4a
	.zero		1
	.zero		1


	//----- nvinfo : EIATTR_EXIT_INSTR_OFFSETS
	.align		4
        /*0068*/ 	.byte	0x04, 0x1c
        /*006a*/ 	.short	(.L_102 - .L_101)


	//   ....[0]....
.L_101:
        /*006c*/ 	.word	0x000000f0


	//   ....[1]....
        /*0070*/ 	.word	0x000005d0


	//   ....[2]....
        /*0074*/ 	.word	0x00000810


	//   ....[3]....
        /*0078*/ 	.word	0x00000980


	//   ....[4]....
        /*007c*/ 	.word	0x00000a90


	//   ....[5]....
        /*0080*/ 	.word	0x00000ab0


	//   ....[6]....
        /*0084*/ 	.word	0x00000e70


	//   ....[7]....
        /*0088*/ 	.word	0x00001120


	//   ....[8]....
        /*008c*/ 	.word	0x000012c0


	//   ....[9]....
        /*0090*/ 	.word	0x000012f0


	//   ....[10]....
        /*0094*/ 	.word	0x00001370


	//----- nvinfo : EIATTR_MAX_THREADS
	.align		4
.L_102:
        /*0098*/ 	.byte	0x04, 0x05
        /*009a*/ 	.short	(.L_104 - .L_103)
.L_103:
        /*009c*/ 	.word	0x00000080
        /*00a0*/ 	.word	0x00000001
        /*00a4*/ 	.word	0x00000001


	//----- nvinfo : EIATTR_CRS_STACK_SIZE
	.align		4
.L_104:
        /*00a8*/ 	.byte	0x04, 0x1e
        /*00aa*/ 	.short	(.L_106 - .L_105)
.L_105:
        /*00ac*/ 	.word	0x00000000


	//----- nvinfo : EIATTR_CBANK_PARAM_SIZE
	.align		4
.L_106:
        /*00b0*/ 	.byte	0x03, 0x19
        /*00b2*/ 	.short	0x0028


	//----- nvinfo : EIATTR_PARAM_CBANK
	.align		4
        /*00b4*/ 	.byte	0x04, 0x0a
        /*00b6*/ 	.short	(.L_108 - .L_107)
	.align		4
.L_107:
        /*00b8*/ 	.word	index@(.nv.constant0._ZN3cub18CUB_300001_SM_10006detail9transform16transform_kernelINS2_10policy_hubILb1EN4cuda3std3__45tupleIJN6thrust24THRUST_300001_SM_1000_NS17counting_iteratorIiNSA_11use_defaultESC_SC_EEEEEE10policy1000Ei10raw_accessNSA_6detail15normal_iteratorINSA_10device_ptrIdEEEEJSD_EEEvT0_iT1_T2_DpNS2_10kernel_argIT3_EE)
        /*00bc*/ 	.short	0x0380
        /*00be*/ 	.short	0x0028


	//----- nvinfo : EIATTR_SW_WAR
	.align		4
.L_108:
        /*00c0*/ 	.byte	0x04, 0x36
        /*00c2*/ 	.short	(.L_110 - .L_109)
.L_109:
        /*00c4*/ 	.word	0x00000008
.L_110:


//--------------------- .nv.info._ZN3cub18CUB_300001_SM_10006detail8for_each13static_kernelINS2_12policy_hub_t12policy_500_tEmN6thrust24THRUST_300001_SM_1000_NS8cuda_cub20__uninitialized_fill7functorINS7_10device_ptrIdEEdEEEEvT0_T1_ --------------------------
	.section	.nv.info._ZN3cub18CUB_300001_SM_10006detail8for_each13static_kernelINS2_12policy_hub_t12policy_500_tEmN6thrust24THRUST_300001_SM_1000_NS8cuda_cub20__uninitialized_fill7functorINS7_10device_ptrIdEEdEEEEvT0_T1_,"",@"SHT_CUDA_INFO"
	.sectionflags	@""
	.align	4


	//----- nvinfo : EIATTR_CUDA_API_VERSION
	.align		4
        /*0000*/ 	.byte	0x04, 0x37
        /*0002*/ 	.short	(.L_112 - .L_111)
.L_111:
        /*0004*/ 	.word	0x00000082


	//----- nvinfo : EIATTR_KPARAM_INFO
	.align		4
.L_112:
        /*0008*/ 	.byte	0x04, 0x17
        /*000a*/ 	.short	(.L_114 - .L_113)
.L_113:
        /*000c*/ 	.word	0x00000000
        /*0010*/ 	.short	0x0001
        /*0012*/ 	.short	0x0008
        /*0014*/ 	.byte	0x00, 0xf0, 0x41, 0x00


	//----- nvinfo : EIATTR_KPARAM_INFO
	.align		4
.L_114:
        /*0018*/ 	.byte	0x04, 0x17
        /*001a*/ 	.short	(.L_116 - .L_115)
.L_115:
        /*001c*/ 	.word	0x00000000
        /*0020*/ 	.short	0x0000
        /*0022*/ 	.short	0x0000
        /*0024*/ 	.byte	0x00, 0xf0, 0x21, 0x00


	//----- nvinfo : EIATTR_SPARSE_MMA_MASK
	.align		4
.L_116:
        /*0028*/ 	.byte	0x03, 0x50
        /*002a*/ 	.short	0x0000


	//----- nvinfo : EIATTR_MAXREG_COUNT
	.align		4
        /*002c*/ 	.byte	0x03, 0x1b
        /*002e*/ 	.short	0x00ff


	//----- nvinfo : EIATTR_MERCURY_ISA_VERSION
	.align		4
        /*0030*/ 	.byte	0x03, 0x5f
        /*0032*/ 	.short	0x0101


	//----- nvinfo : EIATTR_VRC_CTA_INIT_COUNT
	.align		4
        /*0034*/ 	.byte	0x02, 0x4a
	.zero		1
	.zero		1


	//----- nvinfo : EIATTR_EXIT_INSTR_OFFSETS
	.align		4
        /*0038*/ 	.byte	0x04, 0x1c
        /*003a*/ 	.short	(.L_118 - .L_117)


	//   ....[0]....
.L_117:
        /*003c*/ 	.word	0x00000130


	//   ....[1]....
        /*0040*/ 	.word	0x00000230


	//   ....[2]....
        /*0044*/ 	.word	0x00000260


	//----- nvinfo : EIATTR_MAX_THREADS
	.align		4
.L_118:
        /*0048*/ 	.byte	0x04, 0x05
        /*004a*/ 	.short	(.L_120 - .L_119)
.L_119:
        /*004c*/ 	.word	0x00000100
        /*0050*/ 	.word	0x00000001
        /*0054*/ 	.word	0x00000001


	//----- nvinfo : EIATTR_CBANK_PARAM_SIZE
	.align		4
.L_120:
        /*0058*/ 	.byte	0x03, 0x19
        /*005a*/ 	.short	0x0018


	//----- nvinfo : EIATTR_PARAM_CBANK
	.align		4
        /*005c*/ 	.byte	0x04, 0x0a
        /*005e*/ 	.short	(.L_122 - .L_121)
	.align		4
.L_121:
        /*0060*/ 	.word	index@(.nv.constant0._ZN3cub18CUB_300001_SM_10006detail8for_each13static_kernelINS2_12policy_hub_t12policy_500_tEmN6thrust24THRUST_300001_SM_1000_NS8cuda_cub20__uninitialized_fill7functorINS7_10device_ptrIdEEdEEEEvT0_T1_)
        /*0064*/ 	.short	0x0380
        /*0066*/ 	.short	0x0018


	//----- nvinfo : EIATTR_SW_WAR
	.align		4
.L_122:
        /*0068*/ 	.byte	0x04, 0x36
        /*006a*/ 	.short	(.L_124 - .L_123)
.L_123:
        /*006c*/ 	.word	0x00000008
.L_124:


//--------------------- .nv.info._ZN3cub18CUB_300001_SM_10006detail11EmptyKernelIvEEvv --------------------------
	.section	.nv.info._ZN3cub18CUB_300001_SM_10006detail11EmptyKernelIvEEvv,"",@"SHT_CUDA_INFO"
	.sectionflags	@""
	.align	4


	//----- nvinfo : EIATTR_CUDA_API_VERSION
	.align		4
        /*0000*/ 	.byte	0x04, 0x37
        /*0002*/ 	.short	(.L_126 - .L_125)
.L_125:
        /*0004*/ 	.word	0x00000082


	//----- nvinfo : EIATTR_SPARSE_MMA_MASK
	.align		4
.L_126:
        /*0008*/ 	.byte	0x03, 0x50
        /*000a*/ 	.short	0x0000


	//----- nvinfo : EIATTR_MAXREG_COUNT
	.align		4
        /*000c*/ 	.byte	0x03, 0x1b
        /*000e*/ 	.short	0x00ff


	//----- nvinfo : EIATTR_MERCURY_ISA_VERSION
	.align		4
        /*0010*/ 	.byte	0x03, 0x5f
        /*0012*/ 	.short	0x0101


	//----- nvinfo : EIATTR_VRC_CTA_INIT_COUNT
	.align		4
        /*0014*/ 	.byte	0x02, 0x4a
	.zero		1
	.zero		1


	//----- nvinfo : EIATTR_EXIT_INSTR_OFFSETS
	.align		4
        /*0018*/ 	.byte	0x04, 0x1c
        /*001a*/ 	.short	(.L_128 - .L_127)


	//   ....[0]....
.L_127:
        /*001c*/ 	.word	0x00000010


	//----- nvinfo : EIATTR_SW_WAR
	.align		4
.L_128:
        /*0020*/ 	.byte	0x04, 0x36
        /*0022*/ 	.short	(.L_130 - .L_129)
.L_129:
        /*0024*/ 	.word	0x00000008
.L_130:


//--------------------- .nv.callgraph             --------------------------
	.section	.nv.callgraph,"",@"SHT_CUDA_CALLGRAPH"
	.align	4
	.sectionentsize	8
	.align		4
        /*0000*/ 	.word	0x00000000
	.align		4
        /*0004*/ 	.word	0xffffffff
	.align		4
        /*0008*/ 	.word	0x00000000
	.align		4
        /*000c*/ 	.word	0xfffffffe
	.align		4
        /*0010*/ 	.word	0x00000000
	.align		4
        /*0014*/ 	.word	0xfffffffd
	.align		4
        /*0018*/ 	.word	0x00000000
	.align		4
        /*001c*/ 	.word	0xfffffffc


//--------------------- .nv.constant4             --------------------------
	.section	.nv.constant4,"a",@progbits
	.align	8
	.align		8
.nv.constant4:
        /*0000*/ 	.dword	_ZN30_INTERNAL_84e0013b_4_k_cu_main4cuda3std3__45__cpo5beginE
	.align		8
        /*0008*/ 	.dword	_ZN30_INTERNAL_84e0013b_4_k_cu_main4cuda3std3__45__cpo3endE
	.align		8
        /*0010*/ 	.dword	_ZN30_INTERNAL_84e0013b_4_k_cu_main4cuda3std3__45__cpo6cbeginE
	.align		8
        /*0018*/ 	.dword	_ZN30_INTERNAL_84e0013b_4_k_cu_main4cuda3std3__45__cpo4cendE
	.align		8
        /*0020*/ 	.dword	_ZN30_INTERNAL_84e0013b_4_k_cu_main4cuda3std3__45__cpo6rbeginE
	.align		8
        /*0028*/ 	.dword	_ZN30_INTERNAL_84e0013b_4_k_cu_main4cuda3std3__45__cpo4rendE
	.align		8
        /*0030*/ 	.dword	_ZN30_INTERNAL_84e0013b_4_k_cu_main4cuda3std3__45__cpo7crbeginE
	.align		8
        /*0038*/ 	.dword	_ZN30_INTERNAL_84e0013b_4_k_cu_main4cuda3std3__45__cpo5crendE
	.align		8
        /*0040*/ 	.dword	_ZN30_INTERNAL_84e0013b_4_k_cu_main4cuda3std3__432_GLOBAL__N__84e0013b_4_k_cu_main6ignoreE
	.align		8
        /*0048*/ 	.dword	_ZN30_INTERNAL_84e0013b_4_k_cu_main4cuda3std3__419piecewise_constructE
	.align		8
        /*0050*/ 	.dword	_ZN30_INTERNAL_84e0013b_4_k_cu_main4cuda3std3__48in_placeE
	.align		8
        /*0058*/ 	.dword	_ZN30_INTERNAL_84e0013b_4_k_cu_main4cuda3std3__420unreachable_sentinelE
	.align		8
        /*0060*/ 	.dword	_ZN30_INTERNAL_84e0013b_4_k_cu_main4cuda3std3__47nulloptE
	.align		8
        /*0068*/ 	.dword	_ZN30_INTERNAL_84e0013b_4_k_cu_main4cuda3std3__48unexpectE
	.align		8
        /*0070*/ 	.dword	_ZN30_INTERNAL_84e0013b_4_k_cu_main4cuda3std6ranges3__45__cpo4swapE
	.align		8
        /*0078*/ 	.dword	_ZN30_INTERNAL_84e0013b_4_k_cu_main4cuda3std6ranges3__45__cpo9iter_moveE
	.align		8
        /*0080*/ 	.dword	_ZN30_INTERNAL_84e0013b_4_k_cu_main4cuda3std6ranges3__45__cpo5beginE
	.align		8
        /*0088*/ 	.dword	_ZN30_INTERNAL_84e0013b_4_k_cu_main4cuda3std6ranges3__45__cpo3endE
	.align		8
        /*0090*/ 	.dword	_ZN30_INTERNAL_84e0013b_4_k_cu_main4cuda3std6ranges3__45__cpo6cbeginE
	.align		8
        /*0098*/ 	.dword	_ZN30_INTERNAL_84e0013b_4_k_cu_main4cuda3std6ranges3__45__cpo4cendE
	.align		8
        /*00a0*/ 	.dword	_ZN30_INTERNAL_84e0013b_4_k_cu_main4cuda3std6ranges3__45__cpo7advanceE
	.align		8
        /*00a8*/ 	.dword	_ZN30_INTERNAL_84e0013b_4_k_cu_main4cuda3std6ranges3__45__cpo9iter_swapE
	.align		8
        /*00b0*/ 	.dword	_ZN30_INTERNAL_84e0013b_4_k_cu_main4cuda3std6ranges3__45__cpo4nextE
	.align		8
        /*00b8*/ 	.dword	_ZN30_INTERNAL_84e0013b_4_k_cu_main4cuda3std6ranges3__45__cpo4prevE
	.align		8
        /*00c0*/ 	.dword	_ZN30_INTERNAL_84e0013b_4_k_cu_main4cuda3std6ranges3__45__cpo4dataE
	.align		8
        /*00c8*/ 	.dword	_ZN30_INTERNAL_84e0013b_4_k_cu_main4cuda3std6ranges3__45__cpo5cdataE
	.align		8
        /*00d0*/ 	.dword	_ZN30_INTERNAL_84e0013b_4_k_cu_main4cuda3std6ranges3__45__cpo4sizeE
	.align		8
        /*00d8*/ 	.dword	_ZN30_INTERNAL_84e0013b_4_k_cu_main4cuda3std6ranges3__45__cpo5ssizeE
	.align		8
        /*00e0*/ 	.dword	_ZN30_INTERNAL_84e0013b_4_k_cu_main4cuda3std6ranges3__45__cpo8distanceE
	.align		8
        /*00e8*/ 	.dword	_ZN30_INTERNAL_84e0013b_4_k_cu_main6thrust24THRUST_300001_SM_1000_NS8cuda_cub3parE
	.align		8
        /*00f0*/ 	.dword	_ZN30_INTERNAL_84e0013b_4_k_cu_main6thrust24THRUST_300001_SM_1000_NS8cuda_cub10par_nosyncE
	.align		8
        /*00f8*/ 	.dword	_ZN30_INTERNAL_84e0013b_4_k_cu_main6thrust24THRUST_300001_SM_1000_NS6system6detail10sequential3seqE
	.align		8
        /*0100*/ 	.dword	_ZN30_INTERNAL_84e0013b_4_k_cu_main6thrust24THRUST_300001_SM_1000_NS12placeholders2_1E
	.align		8
        /*0108*/ 	.dword	_ZN30_INTERNAL_84e0013b_4_k_cu_main6thrust24THRUST_300001_SM_1000_NS12placeholders2_2E
	.align		8
        /*0110*/ 	.dword	_ZN30_INTERNAL_84e0013b_4_k_cu_main6thrust24THRUST_300001_SM_1000_NS12placeholders2_3E
	.align		8
        /*0118*/ 	.dword	_ZN30_INTERNAL_84e0013b_4_k_cu_main6thrust24THRUST_300001_SM_1000_NS12placeholders2_4E
	.align		8
        /*0120*/ 	.dword	_ZN30_INTERNAL_84e0013b_4_k_cu_main6thrust24THRUST_300001_SM_1000_NS12placeholders2_5E
	.align		8
        /*0128*/ 	.dword	_ZN30_INTERNAL_84e0013b_4_k_cu_main6thrust24THRUST_300001_SM_1000_NS12placeholders2_6E
	.align		8
        /*0130*/ 	.dword	_ZN30_INTERNAL_84e0013b_4_k_cu_main6thrust24THRUST_300001_SM_1000_NS12placeholders2_7E
	.align		8
        /*0138*/ 	.dword	_ZN30_INTERNAL_84e0013b_4_k_cu_main6thrust24THRUST_300001_SM_1000_NS12placeholders2_8E
	.align		8
        /*0140*/ 	.dword	_ZN30_INTERNAL_84e0013b_4_k_cu_main6thrust24THRUST_300001_SM_1000_NS12placeholders2_9E
	.align		8
        /*0148*/ 	.dword	_ZN30_INTERNAL_84e0013b_4_k_cu_main6thrust24THRUST_300001_SM_1000_NS12placeholders3_10E
	.align		8
        /*0150*/ 	.dword	_ZN30_INTERNAL_84e0013b_4_k_cu_main6thrust24THRUST_300001_SM_1000_NS3seqE


//--------------------- .text._ZN3cub18CUB_300001_SM_10006detail9transform16transform_kernelINS2_10policy_hubILb1EN4cuda3std3__45tupleIJN6thrust24THRUST_300001_SM_1000_NS17counting_iteratorIiNSA_11use_defaultESC_SC_EEEEEE10policy1000El10raw_accessNSA_6detail15normal_iteratorINSA_10device_ptrIdEEEEJSD_EEEvT0_iT1_T2_DpNS2_10kernel_argIT3_EE --------------------------
	.section	.text._ZN3cub18CUB_300001_SM_10006detail9transform16transform_kernelINS2_10policy_hubILb1EN4cuda3std3__45tupleIJN6thrust24THRUST_300001_SM_1000_NS17counting_iteratorIiNSA_11use_defaultESC_SC_EEEEEE10policy1000El10raw_accessNSA_6detail15normal_iteratorINSA_10device_ptrIdEEEEJSD_EEEvT0_iT1_T2_DpNS2_10kernel_argIT3_EE,"ax",@progbits
	.align	128
        .global         _ZN3cub18CUB_300001_SM_10006detail9transform16transform_kernelINS2_10policy_hubILb1EN4cuda3std3__45tupleIJN6thrust24THRUST_300001_SM_1000_NS17counting_iteratorIiNSA_11use_defaultESC_SC_EEEEEE10policy1000El10raw_accessNSA_6detail15normal_iteratorINSA_10device_ptrIdEEEEJSD_EEEvT0_iT1_T2_DpNS2_10kernel_argIT3_EE
        .type           _ZN3cub18CUB_300001_SM_10006detail9transform16transform_kernelINS2_10policy_hubILb1EN4cuda3std3__45tupleIJN6thrust24THRUST_300001_SM_1000_NS17counting_iteratorIiNSA_11use_defaultESC_SC_EEEEEE10policy1000El10raw_accessNSA_6detail15normal_iteratorINSA_10device_ptrIdEEEEJSD_EEEvT0_iT1_T2_DpNS2_10kernel_argIT3_EE,@function
        .size           _ZN3cub18CUB_300001_SM_10006detail9transform16transform_kernelINS2_10policy_hubILb1EN4cuda3std3__45tupleIJN6thrust24THRUST_300001_SM_1000_NS17counting_iteratorIiNSA_11use_defaultESC_SC_EEEEEE10policy1000El10raw_accessNSA_6detail15normal_iteratorINSA_10device_ptrIdEEEEJSD_EEEvT0_iT1_T2_DpNS2_10kernel_argIT3_EE,(.L_x_65 - _ZN3cub18CUB_300001_SM_10006detail9transform16transform_kernelINS2_10policy_hubILb1EN4cuda3std3__45tupleIJN6thrust24THRUST_300001_SM_1000_NS17counting_iteratorIiNSA_11use_defaultESC_SC_EEEEEE10policy1000El10raw_accessNSA_6detail15normal_iteratorINSA_10device_ptrIdEEEEJSD_EEEvT0_iT1_T2_DpNS2_10kernel_argIT3_EE)
        .other          _ZN3cub18CUB_300001_SM_10006detail9transform16transform_kernelINS2_10policy_hubILb1EN4cuda3std3__45tupleIJN6thrust24THRUST_300001_SM_1000_NS17counting_iteratorIiNSA_11use_defaultESC_SC_EEEEEE10policy1000El10raw_accessNSA_6detail15normal_iteratorINSA_10device_ptrIdEEEEJSD_EEEvT0_iT1_T2_DpNS2_10kernel_argIT3_EE,@"STO_CUDA_ENTRY STV_DEFAULT"
_ZN3cub18CUB_300001_SM_10006detail9transform16transform_kernelINS2_10policy_hubILb1EN4cuda3std3__45tupleIJN6thrust24THRUST_300001_SM_1000_NS17counting_iteratorIiNSA_11use_defaultESC_SC_EEEEEE10policy1000El10raw_accessNSA_6detail15normal_iteratorINSA_10device_ptrIdEEEEJSD_EEEvT0_iT1_T2_DpNS2_10kernel_argIT3_EE:
.text._ZN3cub18CUB_300001_SM_10006detail9transform16transform_kernelINS2_10policy_hubILb1EN4cuda3std3__45tupleIJN6thrust24THRUST_300001_SM_1000_NS17counting_iteratorIiNSA_11use_defaultESC_SC_EEEEEE10policy1000El10raw_accessNSA_6detail15normal_iteratorINSA_10device_ptrIdEEEEJSD_EEEvT0_iT1_T2_DpNS2_10kernel_argIT3_EE:
[----:B------:R-:W-:Y:S08]  /*0000*/  LDC R1, c[0x0][0x37c] ;  /* 0x0000df00ff017b82 */ /* 0x000ff00000000800 */
[----:B------:R-:W0:Y:S01]  /*0010*/  LDC R0, c[0x0][0x388] ;  /* 0x0000e200ff007b82 */ /* 0x000e220000000800 */
[----:B------:R-:W1:Y:S01]  /*0020*/  LDCU.64 UR6, c[0x0][0x380] ;  /* 0x00007000ff0677ac */ /* 0x000e620008000a00 */
[----:B------:R-:W2:Y:S06]  /*0030*/  LDCU UR8, c[0x0][0x3a0] ;  /* 0x00007400ff0877ac */ /* 0x000eac0008000800 */
[----:B------:R-:W3:Y:S08]  /*0040*/  S2UR UR4, SR_CTAID.X ;  /* 0x00000000000479c3 */ /* 0x000ef00000002500 */
[----:B------:R-:W4:Y:S01]  /*0050*/  LDC.64 R8, c[0x0][0x398] ;  /* 0x0000e600ff087b82 */ /* 0x000f220000000a00 */
[----:B0-----:R-:W-:-:S05]  /*0060*/  IMAD.SHL.U32 R3, R0, 0x80, RZ ;  /* 0x0000008000037824 */ /* 0x001fca00078e00ff */
[----:B------:R-:W-:Y:S01]  /*0070*/  SHF.R.S32.HI R4, RZ, 0x1f, R3 ;  /* 0x0000001fff047819 */ /* 0x000fe20000011403 */
[----:B---3--:R-:W-:-:S04]  /*0080*/  IMAD.WIDE.U32 R10, R3, UR4, RZ ;  /* 0x00000004030a7c25 */ /* 0x008fc8000f8e00ff */
[----:B------:R-:W-:Y:S01]  /*0090*/  IMAD R5, R4, UR4, RZ ;  /* 0x0000000404057c24 */ /* 0x000fe2000f8e02ff */
[----:B-1----:R-:W-:-:S03]  /*00a0*/  IADD3 R6, P0, PT, -R10, UR6, RZ ;  /* 0x000000060a067c10 */ /* 0x002fc6000ff1e1ff */
[----:B------:R-:W-:Y:S01]  /*00b0*/  IMAD.IADD R2, R11, 0x1, R5 ;  /* 0x000000010b027824 */ /* 0x000fe200078e0205 */
[----:B----4-:R-:W-:-:S04]  /*00c0*/  LEA R12, P1, R10, R8, 0x3 ;  /* 0x000000080a0c7211 */ /* 0x010fc800078218ff */
[----:B------:R-:W-:Y:S01]  /*00d0*/  IADD3.X R5, PT, PT, ~R2, UR7, RZ, P0, !PT ;  /* 0x0000000702057c10 */ /* 0x000fe200087fe5ff */
[----:B------:R-:W0:Y:S01]  /*00e0*/  LDCU.64 UR6, c[0x0][0x358] ;  /* 0x00006b00ff0677ac */ /* 0x000e220008000a00 */
[----:B------:R-:W-:-:S04]  /*00f0*/  ISETP.LT.U32.AND P0, PT, R6, R3, PT ;  /* 0x000000030600720c */ /* 0x000fc80003f01070 */
[----:B------:R-:W-:-:S04]  /*0100*/  ISETP.LT.AND.EX P0, PT, R5, R4, PT, P0 ;  /* 0x000000040500720c */ /* 0x000fc80003f01300 */
[----:B------:R-:W-:Y:S02]  /*0110*/  SEL R4, R6, R3, P0 ;  /* 0x0000000306047207 */ /* 0x000fe40000000000 */
[C---:B------:R-:W-:Y:S02]  /*0120*/  SHF.L.U64.HI R6, R10.reuse, 0x3, R2 ;  /* 0x000000030a067819 */ /* 0x040fe40000010202 */
[----:B------:R-:W-:Y:S01]  /*0130*/  ISETP.NE.AND P0, PT, R3, R4, PT ;  /* 0x000000040300720c */ /* 0x000fe20003f05270 */
[----:B--2---:R-:W-:Y:S02]  /*0140*/  VIADD R3, R10, UR8 ;  /* 0x000000080a037c36 */ /* 0x004fe40008000000 */
[----:B------:R-:W-:-:S10]  /*0150*/  IMAD.X R13, R6, 0x1, R9, P1 ;  /* 0x00000001060d7824 */ /* 0x000fd400008e0609 */
[----:B0-----:R-:W-:Y:S05]  /*0160*/  @!P0 BRA `(.L_x_0) ;  /* 0x0000000c00388947 */ /* 0x001fea0003800000 */
[----:B------:R-:W-:-:S13]  /*0170*/  ISETP.GE.AND P0, PT, R0, 0x1, PT ;  /* 0x000000010000780c */ /* 0x000fda0003f06270 */
[----:B------:R-:W-:Y:S05]  /*0180*/  @!P0 EXIT ;  /* 0x000000000000894d */ /* 0x000fea0003800000 */
[----:B------:R-:W0:Y:S01]  /*0190*/  S2R R5, SR_TID.X ;  /* 0x0000000000057919 */ /* 0x000e220000002100 */
[C---:B------:R-:W-:Y:S01]  /*01a0*/  ISETP.GE.U32.AND P0, PT, R0.reuse, 0x8, PT ;  /* 0x000000080000780c */ /* 0x040fe20003f06070 */
[----:B------:R-:W-:Y:S01]  /*01b0*/  IMAD.MOV.U32 R2, RZ, RZ, RZ ;  /* 0x000000ffff027224 */ /* 0x000fe200078e00ff */
[----:B------:R-:W-:-:S11]  /*01c0*/  LOP3.LUT R16, R0, 0x7, RZ, 0xc0, !PT ;  /* 0x0000000700107812 */ /* 0x000fd600078ec0ff */
[----:B------:R-:W-:Y:S05]  /*01d0*/  @!P0 BRA `(.L_x_1) ;  /* 0x0000000400d48947 */ /* 0x000fea0003800000 */
[----:B------:R-:W1:Y:S01]  /*01e0*/  LDC.64 R6, c[0x0][0x390] ;  /* 0x0000e400ff067b82 */ /* 0x000e620000000a00 */
[----:B0-----:R-:W-:Y:S02]  /*01f0*/  ISETP.GE.AND P1, PT, R5, R4, PT ;  /* 0x000000040500720c */ /* 0x001fe40003f26270 */
[----:B------:R-:W-:-:S05]  /*0200*/  IADD3 R9, PT, PT, R3, R5, RZ ;  /* 0x0000000503097210 */ /* 0x000fca0007ffe0ff */
[----:B-1----:R-:W-:-:S06]  /*0210*/  IMAD.WIDE R6, R9, 0x8, R6 ;  /* 0x0000000809067825 */ /* 0x002fcc00078e0206 */
[----:B------:R-:W2:Y:S01]  /*0220*/  @!P1 LDG.E.64 R8, desc[UR6][R6.64] ;  /* 0x0000000606089981 */ /* 0x000ea2000c1e1b00 */
[C---:B------:R-:W-:Y:S02]  /*0230*/  VIADD R17, R5.reuse, 0x80 ;  /* 0x0000008005117836 */ /* 0x040fe40000000000 */
[----:B------:R-:W-:-:S03]  /*0240*/  @!P1 IMAD.WIDE.U32 R10, R5, 0x8, R12 ;  /* 0x00000008050a9825 */ /* 0x000fc600078e000c */
[----:B------:R-:W-:Y:S01]  /*0250*/  ISETP.GE.AND P0, PT, R17, R4, PT ;  /* 0x000000041100720c */ /* 0x000fe20003f06270 */
[----:B--2---:R-:W-:-:S07]  /*0260*/  @!P1 DADD R8, R8, 1 ;  /* 0x3ff0000008089429 */ /* 0x004fce0000000000 */
[----:B------:R0:W-:Y:S05]  /*0270*/  @!P1 STG.E.64 desc[UR6][R10.64], R8 ;  /* 0x000000080a009986 */ /* 0x0001ea000c101b06 */
[----:B------:R-:W2:Y:S01]  /*0280*/  @!P0 LDG.E.64 R14, desc[UR6][R6.64+0x400] ;  /* 0x00040006060e8981 */ /* 0x000ea2000c1e1b00 */
[C---:B------:R-:W-:Y:S01]  /*0290*/  VIADD R19, R5.reuse, 0x100 ;  /* 0x0000010005137836 */ /* 0x040fe20000000000 */
[----:B------:R-:W-:Y:S01]  /*02a0*/  LOP3.LUT R2, R0, 0x7ffffff8, RZ, 0xc0, !PT ;  /* 0x7ffffff800027812 */ /* 0x000fe200078ec0ff */
[C---:B------:R-:W-:Y:S01]  /*02b0*/  VIADD R21, R5.reuse, 0x180 ;  /* 0x0000018005157836 */ /* 0x040fe20000000000 */
[----:B------:R-:W-:Y:S01]  /*02c0*/  BSSY.RECONVERGENT B0, `(.L_x_2) ;  /* 0x0000013000007945 */ /* 0x000fe20003800200 */
[----:B------:R-:W-:Y:S01]  /*02d0*/  VIADD R23, R5, 0x200 ;  /* 0x0000020005177836 */ /* 0x000fe20000000000 */
[-C--:B------:R-:W-:Y:S01]  /*02e0*/  ISETP.GE.AND P6, PT, R19, R4.reuse, PT ;  /* 0x000000041300720c */ /* 0x080fe20003fc6270 */
[----:B------:R-:W-:Y:S01]  /*02f0*/  VIADD R19, R5, 0x280 ;  /* 0x0000028005137836 */ /* 0x000fe20000000000 */
[----:B------:R-:W-:Y:S01]  /*0300*/  ISETP.GE.AND P5, PT, R21, R4, PT ;  /* 0x000000041500720c */ /* 0x000fe20003fa6270 */
[----:B0-----:R-:W-:Y:S01]  /*0310*/  IMAD.WIDE R8, R17, 0x8, R12 ;  /* 0x0000000811087825 */ /* 0x001fe200078e020c */
[----:B------:R-:W-:-:S02]  /*0320*/  IADD3 R21, PT, PT, R5, 0x300, RZ ;  /* 0x0000030005157810 */ /* 0x000fc40007ffe0ff */
[-C--:B------:R-:W-:Y:S01]  /*0330*/  ISETP.GE.AND P4, PT, R23, R4.reuse, PT ;  /* 0x000000041700720c */ /* 0x080fe20003f86270 */
[----:B------:R-:W-:Y:S01]  /*0340*/  VIADD R11, R5, 0x380 ;  /* 0x00000380050b7836 */ /* 0x000fe20000000000 */
[-C--:B------:R-:W-:Y:S02]  /*0350*/  ISETP.GE.AND P3, PT, R19, R4.reuse, PT ;  /* 0x000000041300720c */ /* 0x080fe40003f66270 */
[-C--:B------:R-:W-:Y:S02]  /*0360*/  ISETP.GE.AND P2, PT, R21, R4.reuse, PT ;  /* 0x000000041500720c */ /* 0x080fe40003f46270 */
[----:B------:R-:W-:Y:S01]  /*0370*/  ISETP.GE.AND P1, PT, R11, R4, PT ;  /* 0x000000040b00720c */ /* 0x000fe20003f26270 */
[----:B--2---:R-:W-:-:S07]  /*0380*/  @!P0 DADD R14, R14, 1 ;  /* 0x3ff000000e0e8429 */ /* 0x004fce0000000000 */
[----:B------:R0:W-:Y:S01]  /*0390*/  @!P0 STG.E.64 desc[UR6][R8.64], R14 ;  /* 0x0000000e08008986 */ /* 0x0001e2000c101b06 */
[----:B------:R-:W-:Y:S01]  /*03a0*/  ISETP.NE.AND P0, PT, R2, 0x8, PT ;  /* 0x000000080200780c */ /* 0x000fe20003f05270 */
[----:B------:R-:W-:-:S12]  /*03b0*/  @P6 BRA `(.L_x_3) ;  /* 0x00000000000c6947 */ /* 0x000fd80003800000 */
[----:B------:R-:W2:Y:S02]  /*03c0*/  LDG.E.64 R10, desc[UR6][R6.64+0x800] ;  /* 0x00080006060a7981 */ /* 0x000ea4000c1e1b00 */
[----:B--2---:R-:W-:-:S07]  /*03d0*/  DADD R10, R10, 1 ;  /* 0x3ff000000a0a7429 */ /* 0x004fce0000000000 */
[----:B------:R1:W-:Y:S04]  /*03e0*/  STG.E.64 desc[UR6][R8.64+0x400], R10 ;  /* 0x0004000a08007986 */ /* 0x0003e8000c101b06 */
.L_x_3:
[----:B------:R-:W-:Y:S05]  /*03f0*/  BSYNC.RECONVERGENT B0 ;  /* 0x0000000000007941 */ /* 0x000fea0003800200 */
.L_x_2:
[----:B------:R-:W-:Y:S04]  /*0400*/  BSSY.RECONVERGENT B0, `(.L_x_4) ;  /* 0x0000005000007945 */ /* 0x000fe80003800200 */
[----:B------:R-:W-:Y:S05]  /*0410*/  @P5 BRA `(.L_x_5) ;  /* 0x00000000000c5947 */ /* 0x000fea0003800000 */
[----:B-1----:R-:W2:Y:S02]  /*0420*/  LDG.E.64 R10, desc[UR6][R6.64+0xc00] ;  /* 0x000c0006060a7981 */ /* 0x002ea4000c1e1b00 */
[----:B--2---:R-:W-:-:S07]  /*0430*/  DADD R10, R10, 1 ;  /* 0x3ff000000a0a7429 */ /* 0x004fce0000000000 */
[----:B------:R2:W-:Y:S04]  /*0440*/  STG.E.64 desc[UR6][R8.64+0x800], R10 ;  /* 0x0008000a08007986 */ /* 0x0005e8000c101b06 */
.L_x_5:
[----:B------:R-:W-:Y:S05]  /*0450*/  BSYNC.RECONVERGENT B0 ;  /* 0x0000000000007941 */ /* 0x000fea0003800200 */
.L_x_4:
[----:B------:R-:W-:Y:S04]  /*0460*/  BSSY.RECONVERGENT B0, `(.L_x_6) ;  /* 0x0000005000007945 */ /* 0x000fe80003800200 */
[----:B------:R-:W-:Y:S05]  /*0470*/  @P4 BRA `(.L_x_7) ;  /* 0x00000000000c4947 */ /* 0x000fea0003800000 */
[----:B-12---:R-:W2:Y:S02]  /*0480*/  LDG.E.64 R10, desc[UR6][R6.64+0x1000] ;  /* 0x00100006060a7981 */ /* 0x006ea4000c1e1b00 */
[----:B--2---:R-:W-:-:S07]  /*0490*/  DADD R10, R10, 1 ;  /* 0x3ff000000a0a7429 */ /* 0x004fce0000000000 */
[----:B------:R3:W-:Y:S04]  /*04a0*/  STG.E.64 desc[UR6][R8.64+0xc00], R10 ;  /* 0x000c000a08007986 */ /* 0x0007e8000c101b06 */
.L_x_7:
[----:B------:R-:W-:Y:S05]  /*04b0*/  BSYNC.RECONVERGENT B0 ;  /* 0x0000000000007941 */ /* 0x000fea0003800200 */
.L_x_6:
[----:B------:R-:W-:Y:S04]  /*04c0*/  BSSY.RECONVERGENT B0, `(.L_x_8) ;  /* 0x0000005000007945 */ /* 0x000fe80003800200 */
[----:B------:R-:W-:Y:S05]  /*04d0*/  @P3 BRA `(.L_x_9) ;  /* 0x00000000000c3947 */ /* 0x000fea0003800000 */
[----:B-123--:R-:W2:Y:S02]  /*04e0*/  LDG.E.64 R10, desc[UR6][R6.64+0x1400] ;  /* 0x00140006060a7981 */ /* 0x00eea4000c1e1b00 */
[----:B--2---:R-:W-:-:S07]  /*04f0*/  DADD R10, R10, 1 ;  /* 0x3ff000000a0a7429 */ /* 0x004fce0000000000 */
[----:B------:R4:W-:Y:S04]  /*0500*/  STG.E.64 desc[UR6][R8.64+0x1000], R10 ;  /* 0x0010000a08007986 */ /* 0x0009e8000c101b06 */
.L_x_9:
[----:B------:R-:W-:Y:S05]  /*0510*/  BSYNC.RECONVERGENT B0 ;  /* 0x0000000000007941 */ /* 0x000fea0003800200 */
.L_x_8:
[----:B------:R-:W-:Y:S04]  /*0520*/  BSSY.RECONVERGENT B0, `(.L_x_10) ;  /* 0x0000005000007945 */ /* 0x000fe80003800200 */
[----:B------:R-:W-:Y:S05]  /*0530*/  @P2 BRA `(.L_x_11) ;  /* 0x00000000000c2947 */ /* 0x000fea0003800000 */
[----:B-1234-:R-:W2:Y:S02]  /*0540*/  LDG.E.64 R10, desc[UR6][R6.64+0x1800] ;  /* 0x00180006060a7981 */ /* 0x01eea4000c1e1b00 */
[----:B--2---:R-:W-:-:S07]  /*0550*/  DADD R10, R10, 1 ;  /* 0x3ff000000a0a7429 */ /* 0x004fce0000000000 */
[----:B------:R1:W-:Y:S04]  /*0560*/  STG.E.64 desc[UR6][R8.64+0x1400], R10 ;  /* 0x0014000a08007986 */ /* 0x0003e8000c101b06 */
.L_x_11:
[----:B------:R-:W-:Y:S05]  /*0570*/  BSYNC.RECONVERGENT B0 ;  /* 0x0000000000007941 */ /* 0x000fea0003800200 */
.L_x_10:
[----:B------:R-:W-:Y:S04]  /*0580*/  BSSY.RECONVERGENT B0, `(.L_x_12) ;  /* 0x0000005000007945 */ /* 0x000fe80003800200 */
[----:B------:R-:W-:Y:S05]  /*0590*/  @P1 BRA `(.L_x_13) ;  /* 0x00000000000c1947 */ /* 0x000fea0003800000 */
[----:B------:R-:W1:Y:S02]  /*05a0*/  LDG.E.64 R6, desc[UR6][R6.64+0x1c00] ;  /* 0x001c000606067981 */ /* 0x000e64000c1e1b00 */
[----:B-1234-:R-:W-:-:S07]  /*05b0*/  DADD R10, R6, 1 ;  /* 0x3ff00000060a7429 */ /* 0x01efce0000000000 */
[----:B------:R1:W-:Y:S04]  /*05c0*/  STG.E.64 desc[UR6][R8.64+0x1800], R10 ;  /* 0x0018000a08007986 */ /* 0x0003e8000c101b06 */
.L_x_13:
[----:B------:R-:W-:Y:S05]  /*05d0*/  BSYNC.RECONVERGENT B0 ;  /* 0x0000000000007941 */ /* 0x000fea0003800200 */
.L_x_12:
[----:B------:R-:W-:Y:S05]  /*05e0*/  @!P0 BRA `(.L_x_1) ;  /* 0x0000000000d08947 */ /* 0x000fea0003800000 */
[----:B------:R-:W0:Y:S01]  /*05f0*/  LDC.64 R6, c[0x0][0x390] ;  /* 0x0000e400ff067b82 */ /* 0x000e220000000a00 */
[----:B------:R-:W-:-:S07]  /*0600*/  IMAD.MOV.U32 R0, RZ, RZ, 0x8 ;  /* 0x00000008ff007424 */ /* 0x000fce00078e00ff */
.L_x_16:
[----:B0-----:R-:W-:-:S04]  /*0610*/  IMAD R15, R0, 0x80, R5 ;  /* 0x00000080000f7824 */ /* 0x001fc800078e0205 */
[----:B-1234-:R-:W-:Y:S01]  /*0620*/  IMAD.IADD R11, R3, 0x1, R15 ;  /* 0x00000001030b7824 */ /* 0x01efe200078e020f */
[----:B------:R-:W-:-:S03]  /*0630*/  ISETP.GE.AND P0, PT, R15, R4, PT ;  /* 0x000000040f00720c */ /* 0x000fc60003f06270 */
[----:B------:R-:W-:-:S10]  /*0640*/  IMAD.WIDE R10, R11, 0x8, R6 ;  /* 0x000000080b0a7825 */ /* 0x000fd400078e0206 */
[----:B------:R-:W2:Y:S01]  /*0650*/  @!P0 LDG.E.64 R8, desc[UR6][R10.64] ;  /* 0x000000060a088981 */ /* 0x000ea2000c1e1b00 */
[C---:B------:R-:W-:Y:S02]  /*0660*/  VIADD R19, R15.reuse, 0x80 ;  /* 0x000000800f137836 */ /* 0x040fe40000000000 */
[----:B------:R-:W-:-:S03]  /*0670*/  @!P0 IMAD.WIDE.U32 R26, R15, 0x8, R12 ;  /* 0x000000080f1a8825 */ /* 0x000fc600078e000c */
[----:B------:R-:W-:Y:S01]  /*0680*/  ISETP.GE.AND P1, PT, R19, R4, PT ;  /* 0x000000041300720c */ /* 0x000fe20003f26270 */
[----:B--2---:R-:W-:-:S07]  /*0690*/  @!P0 DADD R24, R8, 1 ;  /* 0x3ff0000008188429 */ /* 0x004fce0000000000 */
[----:B------:R0:W-:Y:S05]  /*06a0*/  @!P0 STG.E.64 desc[UR6][R26.64], R24 ;  /* 0x000000181a008986 */ /* 0x0001ea000c101b06 */
[----:B------:R-:W2:Y:S01]  /*06b0*/  @!P1 LDG.E.64 R8, desc[UR6][R10.64+0x400] ;  /* 0x000400060a089981 */ /* 0x000ea2000c1e1b00 */
[----:B------:R-:W-:-:S04]  /*06c0*/  IADD3 R17, PT, PT, R15, 0x100, RZ ;  /* 0x000001000f117810 */ /* 0x000fc80007ffe0ff */
[----:B------:R-:W-:Y:S01]  /*06d0*/  ISETP.GE.AND P0, PT, R17, R4, PT ;  /* 0x000000041100720c */ /* 0x000fe20003f06270 */
[----:B--2---:R-:W-:Y:S01]  /*06e0*/  @!P1 DADD R22, R8, 1 ;  /* 0x3ff0000008169429 */ /* 0x004fe20000000000 */
[----:B------:R-:W-:-:S06]  /*06f0*/  IMAD.WIDE R8, R19, 0x8, R12 ;  /* 0x0000000813087825 */ /* 0x000fcc00078e020c */
[----:B------:R1:W-:Y:S05]  /*0700*/  @!P1 STG.E.64 desc[UR6][R8.64], R22 ;  /* 0x0000001608009986 */ /* 0x0003ea000c101b06 */
[----:B------:R-:W2:Y:S01]  /*0710*/  @!P0 LDG.E.64 R18, desc[UR6][R10.64+0x800] ;  /* 0x000800060a128981 */ /* 0x000ea2000c1e1b00 */
[----:B------:R-:W-:-:S05]  /*0720*/  VIADD R17, R15, 0x180 ;  /* 0x000001800f117836 */ /* 0x000fca0000000000 */
[----:B------:R-:W-:Y:S01]  /*0730*/  ISETP.GE.AND P1, PT, R17, R4, PT ;  /* 0x000000041100720c */ /* 0x000fe20003f26270 */
[----:B--2---:R-:W-:-:S07]  /*0740*/  @!P0 DADD R20, R18, 1 ;  /* 0x3ff0000012148429 */ /* 0x004fce0000000000 */
[----:B------:R2:W-:Y:S05]  /*0750*/  @!P0 STG.E.64 desc[UR6][R8.64+0x400], R20 ;  /* 0x0004001408008986 */ /* 0x0005ea000c101b06 */
[----:B------:R-:W0:Y:S01]  /*0760*/  @!P1 LDG.E.64 R18, desc[UR6][R10.64+0xc00] ;  /* 0x000c00060a129981 */ /* 0x000e22000c1e1b00 */
[----:B------:R-:W-:-:S05]  /*0770*/  VIADD R17, R15, 0x200 ;  /* 0x000002000f117836 */ /* 0x000fca0000000000 */
[----:B------:R-:W-:Y:S01]  /*0780*/  ISETP.GE.AND P0, PT, R17, R4, PT ;  /* 0x000000041100720c */ /* 0x000fe20003f06270 */
[----:B0-----:R-:W-:-:S07]  /*0790*/  @!P1 DADD R24, R18, 1 ;  /* 0x3ff0000012189429 */ /* 0x001fce0000000000 */
[----:B------:R0:W-:Y:S05]  /*07a0*/  @!P1 STG.E.64 desc[UR6][R8.64+0x800], R24 ;  /* 0x0008001808009986 */ /* 0x0001ea000c101b06 */
[----:B------:R-:W1:Y:S01]  /*07b0*/  @!P0 LDG.E.64 R18, desc[UR6][R10.64+0x1000] ;  /* 0x001000060a128981 */ /* 0x000e62000c1e1b00 */
[----:B------:R-:W-:-:S05]  /*07c0*/  VIADD R17, R15, 0x280 ;  /* 0x000002800f117836 */ /* 0x000fca0000000000 */
[----:B------:R-:W-:Y:S01]  /*07d0*/  ISETP.GE.AND P1, PT, R17, R4, PT ;  /* 0x000000041100720c */ /* 0x000fe20003f26270 */
[----:B-1----:R-:W-:-:S07]  /*07e0*/  @!P0 DADD R22, R18, 1 ;  /* 0x3ff0000012168429 */ /* 0x002fce0000000000 */
[----:B------:R0:W-:Y:S05]  /*07f0*/  @!P0 STG.E.64 desc[UR6][R8.64+0xc00], R22 ;  /* 0x000c001608008986 */ /* 0x0001ea000c101b06 */
[----:B------:R-:W2:Y:S01]  /*0800*/  @!P1 LDG.E.64 R18, desc[UR6][R10.64+0x1400] ;  /* 0x001400060a129981 */ /* 0x000ea2000c1e1b00 */
[----:B------:R-:W-:-:S05]  /*0810*/  VIADD R17, R15, 0x300 ;  /* 0x000003000f117836 */ /* 0x000fca0000000000 */
[----:B------:R-:W-:Y:S01]  /*0820*/  ISETP.GE.AND P0, PT, R17, R4, PT ;  /* 0x000000041100720c */ /* 0x000fe20003f06270 */
[----:B--2---:R-:W-:-:S07]  /*0830*/  @!P1 DADD R20, R18, 1 ;  /* 0x3ff0000012149429 */ /* 0x004fce0000000000 */
[----:B------:R0:W-:Y:S05]  /*0840*/  @!P1 STG.E.64 desc[UR6][R8.64+0x1000], R20 ;  /* 0x0010001408009986 */ /* 0x0001ea000c101b06 */
[----:B------:R-:W2:Y:S01]  /*0850*/  @!P0 LDG.E.64 R18, desc[UR6][R10.64+0x1800] ;  /* 0x001800060a128981 */ /* 0x000ea2000c1e1b00 */
[----:B------:R-:W-:Y:S01]  /*0860*/  VIADD R15, R15, 0x380 ;  /* 0x000003800f0f7836 */ /* 0x000fe20000000000 */
[----:B------:R-:W-:Y:S01]  /*0870*/  IADD3 R0, PT, PT, R0, 0x8, RZ ;  /* 0x0000000800007810 */ /* 0x000fe20007ffe0ff */
[----:B------:R-:W-:Y:S03]  /*0880*/  BSSY.RECONVERGENT B0, `(.L_x_14) ;  /* 0x0000009000007945 */ /* 0x000fe60003800200 */
[----:B------:R-:W-:Y:S01]  /*0890*/  ISETP.NE.AND P1, PT, R0, R2, PT ;  /* 0x000000020000720c */ /* 0x000fe20003f25270 */
[----:B--2---:R-:W-:-:S07]  /*08a0*/  @!P0 DADD R18, R18, 1 ;  /* 0x3ff0000012128429 */ /* 0x004fce0000000000 */
[----:B------:R0:W-:Y:S01]  /*08b0*/  @!P0 STG.E.64 desc[UR6][R8.64+0x1400], R18 ;  /* 0x0014001208008986 */ /* 0x0001e2000c101b06 */
[----:B------:R-:W-:-:S13]  /*08c0*/  ISETP.GE.AND P0, PT, R15, R4, PT ;  /* 0x000000040f00720c */ /* 0x000fda0003f06270 */
[----:B0-----:R-:W-:Y:S05]  /*08d0*/  @P0 BRA `(.L_x_15) ;  /* 0x00000000000c0947 */ /* 0x001fea0003800000 */
[----:B------:R-:W2:Y:S02]  /*08e0*/  LDG.E.64 R10, desc[UR6][R10.64+0x1c00] ;  /* 0x001c00060a0a7981 */ /* 0x000ea4000c1e1b00 */
[----:B--2---:R-:W-:-:S07]  /*08f0*/  DADD R14, R10, 1 ;  /* 0x3ff000000a0e7429 */ /* 0x004fce0000000000 */
[----:B------:R0:W-:Y:S04]  /*0900*/  STG.E.64 desc[UR6][R8.64+0x1800], R14 ;  /* 0x0018000e08007986 */ /* 0x0001e8000c101b06 */
.L_x_15:
[----:B------:R-:W-:Y:S05]  /*0910*/  BSYNC.RECONVERGENT B0 ;  /* 0x0000000000007941 */ /* 0x000fea0003800200 */
.L_x_14:
[----:B------:R-:W-:Y:S05]  /*0920*/  @P1 BRA `(.L_x_16) ;  /* 0xfffffffc00381947 */ /* 0x000fea000383ffff */
.L_x_1:
[----:B------:R-:W-:-:S13]  /*0930*/  ISETP.NE.AND P0, PT, R16, RZ, PT ;  /* 0x000000ff1000720c */ /* 0x000fda0003f05270 */
[----:B------:R-:W-:Y:S05]  /*0940*/  @!P0 EXIT ;  /* 0x000000000000894d */ /* 0x000fea0003800000 */
[----:B------:R-:W0:Y:S01]  /*0950*/  LDC R0, c[0x0][0x388] ;  /* 0x0000e200ff007b82 */ /* 0x000e220000000800 */
[----:B------:R-:W-:Y:S02]  /*0960*/  ISETP.GE.U32.AND P0, PT, R16, 0x4, PT ;  /* 0x000000041000780c */ /* 0x000fe40003f06070 */
[----:B0-----:R-:W-:-:S11]  /*0970*/  LOP3.LUT R14, R0, 0x3, RZ, 0xc0, !PT ;  /* 0x00000003000e7812 */ /* 0x001fd600078ec0ff */
[----:B------:R-:W-:Y:S05]  /*0980*/  @!P0 BRA `(.L_x_17) ;  /* 0x0000000000948947 */ /* 0x000fea0003800000 */
[----:B-1234-:R-:W0:Y:S01]  /*0990*/  LDC.64 R8, c[0x0][0x390] ;  /* 0x0000e400ff087b82 */ /* 0x01ee220000000a00 */
[----:B------:R-:W-:Y:S01]  /*09a0*/  IMAD R17, R2, 0x80, R5 ;  /* 0x0000008002117824 */ /* 0x000fe200078e0205 */
[----:B------:R-:W-:Y:S03]  /*09b0*/  BSSY.RECONVERGENT B0, `(.L_x_18) ;  /* 0x000000f000007945 */ /* 0x000fe60003800200 */
[C---:B------:R-:W-:Y:S01]  /*09c0*/  VIADD R7, R17.reuse, 0x80 ;  /* 0x0000008011077836 */ /* 0x040fe20000000000 */
[CC--:B------:R-:W-:Y:S01]  /*09d0*/  ISETP.GE.AND P0, PT, R17.reuse, R4.reuse, PT ;  /* 0x000000041100720c */ /* 0x0c0fe20003f06270 */
[C---:B------:R-:W-:Y:S02]  /*09e0*/  VIADD R11, R17.reuse, 0x100 ;  /* 0x00000100110b7836 */ /* 0x040fe40000000000 */
[----:B------:R-:W-:Y:S01]  /*09f0*/  VIADD R15, R17, 0x180 ;  /* 0x00000180110f7836 */ /* 0x000fe20000000000 */
[-C--:B------:R-:W-:Y:S01]  /*0a00*/  ISETP.GE.AND P1, PT, R7, R4.reuse, PT ;  /* 0x000000040700720c */ /* 0x080fe20003f26270 */
[----:B------:R-:W-:Y:S01]  /*0a10*/  IMAD.IADD R7, R3, 0x1, R17 ;  /* 0x0000000103077824 */ /* 0x000fe200078e0211 */
[----:B------:R-:W-:-:S02]  /*0a20*/  ISETP.GE.AND P2, PT, R11, R4, PT ;  /* 0x000000040b00720c */ /* 0x000fc40003f46270 */
[----:B------:R-:W-:Y:S01]  /*0a30*/  ISETP.GE.AND P3, PT, R15, R4, PT ;  /* 0x000000040f00720c */ /* 0x000fe20003f66270 */
[----:B0-----:R-:W-:-:S04]  /*0a40*/  IMAD.WIDE R8, R7, 0x8, R8 ;  /* 0x0000000807087825 */ /* 0x001fc800078e0208 */
[----:B------:R-:W-:Y:S01]  /*0a50*/  IMAD.WIDE R6, R17, 0x8, R12 ;  /* 0x0000000811067825 */ /* 0x000fe200078e020c */
[----:B------:R-:W-:Y:S07]  /*0a60*/  @P0 BRA `(.L_x_19) ;  /* 0x00000000000c0947 */ /* 0x000fee0003800000 */
[----:B------:R-:W2:Y:S02]  /*0a70*/  LDG.E.64 R10, desc[UR6][R8.64] ;  /* 0x00000006080a7981 */ /* 0x000ea4000c1e1b00 */
[----:B--2---:R-:W-:-:S07]  /*0a80*/  DADD R10, R10, 1 ;  /* 0x3ff000000a0a7429 */ /* 0x004fce0000000000 */
[----:B------:R0:W-:Y:S04]  /*0a90*/  STG.E.64 desc[UR6][R6.64], R10 ;  /* 0x0000000a06007986 */ /* 0x0001e8000c101b06 */
.L_x_19:
[----:B------:R-:W-:Y:S05]  /*0aa0*/  BSYNC.RECONVERGENT B0 ;  /* 0x0000000000007941 */ /* 0x000fea0003800200 */
.L_x_18:
[----:B------:R-:W-:Y:S04]  /*0ab0*/  BSSY.RECONVERGENT B0, `(.L_x_20) ;  /* 0x0000005000007945 */ /* 0x000fe80003800200 */
[----:B------:R-:W-:Y:S05]  /*0ac0*/  @P1 BRA `(.L_x_21) ;  /* 0x00000000000c1947 */ /* 0x000fea0003800000 */
[----:B0-----:R-:W2:Y:S02]  /*0ad0*/  LDG.E.64 R10, desc[UR6][R8.64+0x400] ;  /* 0x00040006080a7981 */ /* 0x001ea4000c1e1b00 */
[----:B--2---:R-:W-:-:S07]  /*0ae0*/  DADD R10, R10, 1 ;  /* 0x3ff000000a0a7429 */ /* 0x004fce0000000000 */
[----:B------:R1:W-:Y:S04]  /*0af0*/  STG.E.64 desc[UR6][R6.64+0x400], R10 ;  /* 0x0004000a06007986 */ /* 0x0003e8000c101b06 */
.L_x_21:
[----:B------:R-:W-:Y:S05]  /*0b00*/  BSYNC.RECONVERGENT B0 ;  /* 0x0000000000007941 */ /* 0x000fea0003800200 */
.L_x_20:
[----:B------:R-:W-:Y:S04]  /*0b10*/  BSSY.RECONVERGENT B0, `(.L_x_22) ;  /* 0x0000005000007945 */ /* 0x000fe80003800200 */
[----:B------:R-:W-:Y:S05]  /*0b20*/  @P2 BRA `(.L_x_23) ;  /* 0x00000000000c2947 */ /* 0x000fea0003800000 */
[----:B01----:R-:W2:Y:S02]  /*0b30*/  LDG.E.64 R10, desc[UR6][R8.64+0x800] ;  /* 0x00080006080a7981 */ /* 0x003ea4000c1e1b00 */
[----:B--2---:R-:W-:-:S07]  /*0b40*/  DADD R10, R10, 1 ;  /* 0x3ff000000a0a7429 */ /* 0x004fce0000000000 */
[----:B------:R2:W-:Y:S04]  /*0b50*/  STG.E.64 desc[UR6][R6.64+0x800], R10 ;  /* 0x0008000a06007986 */ /* 0x0005e8000c101b06 */
.L_x_23:
[----:B------:R-:W-:Y:S05]  /*0b60*/  BSYNC.RECONVERGENT B0 ;  /* 0x0000000000007941 */ /* 0x000fea0003800200 */
.L_x_22:
[----:B------:R-:W-:Y:S04]  /*0b70*/  BSSY.RECONVERGENT B0, `(.L_x_24) ;  /* 0x0000005000007945 */ /* 0x000fe80003800200 */
[----:B------:R-:W-:Y:S05]  /*0b80*/  @P3 BRA `(.L_x_25) ;  /* 0x00000000000c3947 */ /* 0x000fea0003800000 */
[----:B------:R-:W0:Y:S02]  /*0b90*/  LDG.E.64 R8, desc[UR6][R8.64+0xc00] ;  /* 0x000c000608087981 */ /* 0x000e24000c1e1b00 */
[----:B012---:R-:W-:-:S07]  /*0ba0*/  DADD R10, R8, 1 ;  /* 0x3ff00000080a7429 */ /* 0x007fce0000000000 */
[----:B------:R3:W-:Y:S04]  /*0bb0*/  STG.E.64 desc[UR6][R6.64+0xc00], R10 ;  /* 0x000c000a06007986 */ /* 0x0007e8000c101b06 */
.L_x_25:
[----:B------:R-:W-:Y:S05]  /*0bc0*/  BSYNC.RECONVERGENT B0 ;  /* 0x0000000000007941 */ /* 0x000fea0003800200 */
.L_x_24:
[----:B------:R-:W-:-:S07]  /*0bd0*/  IADD3 R2, PT, PT, R2, 0x4, RZ ;  /* 0x0000000402027810 */ /* 0x000fce0007ffe0ff */
.L_x_17:
[----:B------:R-:W-:-:S13]  /*0be0*/  ISETP.NE.AND P0, PT, R14, RZ, PT ;  /* 0x000000ff0e00720c */ /* 0x000fda0003f05270 */
[----:B------:R-:W-:Y:S05]  /*0bf0*/  @!P0 EXIT ;  /* 0x000000000000894d */ /* 0x000fea0003800000 */
[----:B------:R-:W-:-:S13]  /*0c00*/  ISETP.NE.AND P0, PT, R14, 0x1, PT ;  /* 0x000000010e00780c */ /* 0x000fda0003f05270 */
[----:B------:R-:W-:Y:S05]  /*0c10*/  @!P0 BRA `(.L_x_26) ;  /* 0x0000000000548947 */ /* 0x000fea0003800000 */
[----:B-1234-:R-:W1:Y:S01]  /*0c20*/  LDC.64 R8, c[0x0][0x390] ;  /* 0x0000e400ff087b82 */ /* 0x01ee620000000a00 */
[----:B0-----:R-:W-:Y:S01]  /*0c30*/  IMAD R11, R2, 0x80, R5 ;  /* 0x00000080020b7824 */ /* 0x001fe200078e0205 */
[----:B------:R-:W-:Y:S03]  /*0c40*/  BSSY.RECONVERGENT B0, `(.L_x_27) ;  /* 0x000000b000007945 */ /* 0x000fe60003800200 */
[C---:B------:R-:W-:Y:S01]  /*0c50*/  VIADD R7, R11.reuse, 0x80 ;  /* 0x000000800b077836 */ /* 0x040fe20000000000 */
[----:B------:R-:W-:-:S04]  /*0c60*/  ISETP.GE.AND P0, PT, R11, R4, PT ;  /* 0x000000040b00720c */ /* 0x000fc80003f06270 */
[----:B------:R-:W-:Y:S01]  /*0c70*/  ISETP.GE.AND P1, PT, R7, R4, PT ;  /* 0x000000040700720c */ /* 0x000fe20003f26270 */
[----:B------:R-:W-:Y:S02]  /*0c80*/  IMAD.IADD R7, R3, 0x1, R11 ;  /* 0x0000000103077824 */ /* 0x000fe400078e020b */
[----:B------:R-:W-:-:S04]  /*0c90*/  IMAD.WIDE R10, R11, 0x8, R12 ;  /* 0x000000080b0a7825 */ /* 0x000fc800078e020c */
[----:B-1----:R-:W-:Y:S02]  /*0ca0*/  IMAD.WIDE R8, R7, 0x8, R8 ;  /* 0x0000000807087825 */ /* 0x002fe400078e0208 */
[----:B------:R-:W-:Y:S05]  /*0cb0*/  @P0 BRA `(.L_x_28) ;  /* 0x00000000000c0947 */ /* 0x000fea0003800000 */
[----:B------:R-:W2:Y:S02]  /*0cc0*/  LDG.E.64 R6, desc[UR6][R8.64] ;  /* 0x0000000608067981 */ /* 0x000ea4000c1e1b00 */
[----:B--2---:R-:W-:-:S07]  /*0cd0*/  DADD R6, R6, 1 ;  /* 0x3ff0000006067429 */ /* 0x004fce0000000000 */
[----:B------:R0:W-:Y:S04]  /*0ce0*/  STG.E.64 desc[UR6][R10.64], R6 ;  /* 0x000000060a007986 */ /* 0x0001e8000c101b06 */
.L_x_28:
[----:B------:R-:W-:Y:S05]  /*0cf0*/  BSYNC.RECONVERGENT B0 ;  /* 0x0000000000007941 */ /* 0x000fea0003800200 */
.L_x_27:
[----:B------:R-:W-:Y:S04]  /*0d00*/  BSSY.RECONVERGENT B0, `(.L_x_29) ;  /* 0x0000005000007945 */ /* 0x000fe80003800200 */
[----:B------:R-:W-:Y:S05]  /*0d10*/  @P1 BRA `(.L_x_30) ;  /* 0x00000000000c1947 */ /* 0x000fea0003800000 */
[----:B0-----:R-:W2:Y:S02]  /*0d20*/  LDG.E.64 R6, desc[UR6][R8.64+0x400] ;  /* 0x0004000608067981 */ /* 0x001ea4000c1e1b00 */
[----:B--2---:R-:W-:-:S07]  /*0d30*/  DADD R6, R6, 1 ;  /* 0x3ff0000006067429 */ /* 0x004fce0000000000 */
[----:B------:R1:W-:Y:S04]  /*0d40*/  STG.E.64 desc[UR6][R10.64+0x400], R6 ;  /* 0x000400060a007986 */ /* 0x0003e8000c101b06 */
.L_x_30:
[----:B------:R-:W-:Y:S05]  /*0d50*/  BSYNC.RECONVERGENT B0 ;  /* 0x0000000000007941 */ /* 0x000fea0003800200 */
.L_x_29:
[----:B------:R-:W-:-:S07]  /*0d60*/  VIADD R2, R2, 0x2 ;  /* 0x0000000202027836 */ /* 0x000fce0000000000 */
.L_x_26:
[----:B------:R-:W-:-:S04]  /*0d70*/  LOP3.LUT R0, R0, 0x1, RZ, 0xc0, !PT ;  /* 0x0000000100007812 */ /* 0x000fc800078ec0ff */
[----:B------:R-:W-:-:S13]  /*0d80*/  ISETP.NE.U32.AND P0, PT, R0, 0x1, PT ;  /* 0x000000010000780c */ /* 0x000fda0003f05070 */
[----:B------:R-:W-:Y:S05]  /*0d90*/  @P0 EXIT ;  /* 0x000000000000094d */ /* 0x000fea0003800000 */
[----:B0123--:R-:W-:-:S05]  /*0da0*/  IMAD R7, R2, 0x80, R5 ;  /* 0x0000008002077824 */ /* 0x00ffca00078e0205 */
[----:B------:R-:W-:-:S13]  /*0db0*/  ISETP.GE.AND P0, PT, R7, R4, PT ;  /* 0x000000040700720c */ /* 0x000fda0003f06270 */
[----:B------:R-:W-:Y:S05]  /*0dc0*/  @P0 EXIT ;  /* 0x000000000000094d */ /* 0x000fea0003800000 */
[----:B------:R-:W0:Y:S01]  /*0dd0*/  LDC.64 R4, c[0x0][0x390] ;  /* 0x0000e400ff047b82 */ /* 0x000e220000000a00 */
[----:B------:R-:W-:-:S05]  /*0de0*/  IADD3 R3, PT, PT, R3, R7, RZ ;  /* 0x0000000703037210 */ /* 0x000fca0007ffe0ff */
[----:B0-----:R-:W-:-:S06]  /*0df0*/  IMAD.WIDE R2, R3, 0x8, R4 ;  /* 0x0000000803027825 */ /* 0x001fcc00078e0204 */
[----:B------:R-:W2:Y:S01]  /*0e00*/  LDG.E.64 R2, desc[UR6][R2.64] ;  /* 0x0000000602027981 */ /* 0x000ea2000c1e1b00 */
[----:B------:R-:W-:Y:S01]  /*0e10*/  IMAD.WIDE R12, R7, 0x8, R12 ;  /* 0x00000008070c7825 */ /* 0x000fe200078e020c */
[----:B--2---:R-:W-:-:S07]  /*0e20*/  DADD R4, R2, 1 ;  /* 0x3ff0000002047429 */ /* 0x004fce0000000000 */
[----:B------:R-:W-:Y:S01]  /*0e30*/  STG.E.64 desc[UR6][R12.64], R4 ;  /* 0x000000040c007986 */ /* 0x000fe2000c101b06 */
[----:B------:R-:W-:Y:S05]  /*0e40*/  EXIT ;  /* 0x000000000000794d */ /* 0x000fea0003800000 */
.L_x_0:
[----:B------:R-:W-:-:S13]  /*0e50*/  ISETP.GE.AND P0, PT, R0, 0x1, PT ;  /* 0x000000010000780c */ /* 0x000fda0003f06270 */
[----:B------:R-:W-:Y:S05]  /*0e60*/  @!P0 EXIT ;  /* 0x000000000000894d */ /* 0x000fea0003800000 */
[----:B------:R-:W0:Y:S01]  /*0e70*/  S2R R5, SR_TID.X ;  /* 0x0000000000057919 */ /* 0x000e220000002100 */
[C---:B------:R-:W-:Y:S01]  /*0e80*/  ISETP.GE.U32.AND P0, PT, R0.reuse, 0x10, PT ;  /* 0x000000100000780c */ /* 0x040fe20003f06070 */
[----:B------:R-:W-:Y:S01]  /*0e90*/  IMAD.MOV.U32 R6, RZ, RZ, RZ ;  /* 0x000000ffff067224 */ /* 0x000fe200078e00ff */
[----:B------:R-:W-:-:S04]  /*0ea0*/  LOP3.LUT R4, R0, 0xf, RZ, 0xc0, !PT ;  /* 0x0000000f00047812 */ /* 0x000fc800078ec0ff */
[----:B------:R-:W-:-:S07]  /*0eb0*/  ISETP.NE.AND P1, PT, R4, RZ, PT ;  /* 0x000000ff0400720c */ /* 0x000fce0003f25270 */
[----:B------:R-:W-:Y:S06]  /*0ec0*/  @!P0 BRA `(.L_x_31) ;  /* 0x00000004001c8947 */ /* 0x000fec0003800000 */
[----:B------:R-:W1:Y:S01]  /*0ed0*/  LDCU.64 UR4, c[0x0][0x390] ;  /* 0x00007200ff0477ac */ /* 0x000e620008000a00 */
[----:B0-----:R-:W-:Y:S01]  /*0ee0*/  IMAD.WIDE.U32 R6, R5, 0x8, R12 ;  /* 0x0000000805067825 */ /* 0x001fe200078e000c */
[----:B------:R-:W-:Y:S02]  /*0ef0*/  IADD3 R16, P0, PT, R12, 0xc00, RZ ;  /* 0x00000c000c107810 */ /* 0x000fe40007f1e0ff */
[----:B------:R-:W-:Y:S02]  /*0f00*/  IADD3 R26, PT, PT, R10, UR8, R5 ;  /* 0x000000080a1a7c10 */ /* 0x000fe4000fffe005 */
[----:B------:R-:W-:Y:S01]  /*0f10*/  IADD3 R14, P2, PT, R6, 0x1000, RZ ;  /* 0x00001000060e7810 */ /* 0x000fe20007f5e0ff */
[----:B------:R-:W-:Y:S01]  /*0f20*/  IMAD.X R17, RZ, RZ, R13, P0 ;  /* 0x000000ffff117224 */ /* 0x000fe200000e060d */
[----:B------:R-:W-:-:S03]  /*0f30*/  LOP3.LUT R6, R0, 0x7ffffff0, RZ, 0xc0, !PT ;  /* 0x7ffffff000067812 */ /* 0x000fc600078ec0ff */
[----:B------:R-:W-:Y:S01]  /*0f40*/  IMAD.X R15, RZ, RZ, R7, P2 ;  /* 0x000000ffff0f7224 */ /* 0x000fe200010e0607 */
[----:B------:R-:W-:Y:S01]  /*0f50*/  IADD3 R27, PT, PT, -R6, RZ, RZ ;  /* 0x000000ff061b7210 */ /* 0x000fe20007ffe1ff */
[----:B------:R-:W-:Y:S01]  /*0f60*/  VIADD R7, R5, 0x480 ;  /* 0x0000048005077836 */ /* 0x000fe20000000000 */
[----:B-1----:R-:W-:-:S04]  /*0f70*/  UIADD3 UR4, UP0, UPT, UR4, 0x2000, URZ ;  /* 0x0000200004047890 */ /* 0x002fc8000ff1e0ff */
[----:B------:R-:W-:-:S12]  /*0f80*/  UIADD3.X UR5, UPT, UPT, URZ, UR5, URZ, UP0, !UPT ;  /* 0x00000005ff057290 */ /* 0x000fd800087fe4ff */
.L_x_32:
[----:B------:R-:W-:Y:S02]  /*0f90*/  IMAD.U32 R20, RZ, RZ, UR4 ;  /* 0x00000004ff147e24 */ /* 0x000fe4000f8e00ff */
[----:B------:R-:W-:Y:S02]  /*0fa0*/  IMAD.U32 R21, RZ, RZ, UR5 ;  /* 0x00000005ff157e24 */ /* 0x000fe4000f8e00ff */
[----:B------:R-:W-:-:S05]  /*0fb0*/  IMAD.WIDE R20, R26, 0x8, R20 ;  /* 0x000000081a147825 */ /* 0x000fca00078e0214 */
[----:B------:R-:W2:Y:S02]  /*0fc0*/  LDG.E.64 R28, desc[UR6][R20.64+-0x2000] ;  /* 0xffe00006141c7981 */ /* 0x000ea4000c1e1b00 */
[----:B--2---:R-:W-:-:S07]  /*0fd0*/  DADD R28, R28, 1 ;  /* 0x3ff000001c1c7429 */ /* 0x004fce0000000000 */
[----:B------:R0:W-:Y:S04]  /*0fe0*/  STG.E.64 desc[UR6][R14.64+-0x1000], R28 ;  /* 0xfff0001c0e007986 */ /* 0x0001e8000c101b06 */
[----:B------:R-:W2:Y:S02]  /*0ff0*/  LDG.E.64 R24, desc[UR6][R20.64+-0x1c00] ;  /* 0xffe4000614187981 */ /* 0x000ea4000c1e1b00 */
[----:B--2---:R-:W-:-:S07]  /*1000*/  DADD R24, R24, 1 ;  /* 0x3ff0000018187429 */ /* 0x004fce0000000000 */
[----:B-1----:R1:W-:Y:S04]  /*1010*/  STG.E.64 desc[UR6][R14.64+-0xc00], R24 ;  /* 0xfff400180e007986 */ /* 0x0023e8000c101b06 */
[----:B------:R-:W2:Y:S02]  /*1020*/  LDG.E.64 R18, desc[UR6][R20.64+-0x1800] ;  /* 0xffe8000614127981 */ /* 0x000ea4000c1e1b00 */
[----:B--2---:R-:W-:-:S07]  /*1030*/  DADD R18, R18, 1 ;  /* 0x3ff0000012127429 */ /* 0x004fce0000000000 */
[----:B------:R2:W-:Y:S04]  /*1040*/  STG.E.64 desc[UR6][R14.64+-0x800], R18 ;  /* 0xfff800120e007986 */ /* 0x0005e8000c101b06 */
[----:B------:R-:W3:Y:S02]  /*1050*/  LDG.E.64 R22, desc[UR6][R20.64+-0x1400] ;  /* 0xffec000614167981 */ /* 0x000ee4000c1e1b00 */
[----:B---3--:R-:W-:-:S07]  /*1060*/  DADD R22, R22, 1 ;  /* 0x3ff0000016167429 */ /* 0x008fce0000000000 */
[----:B------:R3:W-:Y:S04]  /*1070*/  STG.E.64 desc[UR6][R14.64+-0x400], R22 ;  /* 0xfffc00160e007986 */ /* 0x0007e8000c101b06 */
[----:B0-----:R-:W4:Y:S02]  /*1080*/  LDG.E.64 R28, desc[UR6][R20.64+-0x1000] ;  /* 0xfff00006141c7981 */ /* 0x001f24000c1e1b00 */
[----:B----4-:R-:W-:-:S07]  /*1090*/  DADD R28, R28, 1 ;  /* 0x3ff000001c1c7429 */ /* 0x010fce0000000000 */
[----:B------:R0:W-:Y:S04]  /*10a0*/  STG.E.64 desc[UR6][R14.64], R28 ;  /* 0x0000001c0e007986 */ /* 0x0001e8000c101b06 */
[----:B-1----:R-:W4:Y:S02]  /*10b0*/  LDG.E.64 R24, desc[UR6][R20.64+-0xc00] ;  /* 0xfff4000614187981 */ /* 0x002f24000c1e1b00 */
[----:B----4-:R-:W-:-:S07]  /*10c0*/  DADD R24, R24, 1 ;  /* 0x3ff0000018187429 */ /* 0x010fce0000000000 */
[----:B------:R1:W-:Y:S04]  /*10d0*/  STG.E.64 desc[UR6][R14.64+0x400], R24 ;  /* 0x000400180e007986 */ /* 0x0003e8000c101b06 */
[----:B--2---:R-:W2:Y:S02]  /*10e0*/  LDG.E.64 R18, desc[UR6][R20.64+-0x800] ;  /* 0xfff8000614127981 */ /* 0x004ea4000c1e1b00 */
[----:B--2---:R-:W-:-:S07]  /*10f0*/  DADD R18, R18, 1 ;  /* 0x3ff0000012127429 */ /* 0x004fce0000000000 */
[----:B------:R2:W-:Y:S04]  /*1100*/  STG.E.64 desc[UR6][R14.64+0x800], R18 ;  /* 0x000800120e007986 */ /* 0x0005e8000c101b06 */
[----:B---3--:R-:W3:Y:S02]  /*1110*/  LDG.E.64 R22, desc[UR6][R20.64+-0x400] ;  /* 0xfffc000614167981 */ /* 0x008ee4000c1e1b00 */
[----:B---3--:R-:W-:-:S07]  /*1120*/  DADD R22, R22, 1 ;  /* 0x3ff0000016167429 */ /* 0x008fce0000000000 */
[----:B------:R-:W-:Y:S04]  /*1130*/  STG.E.64 desc[UR6][R14.64+0xc00], R22 ;  /* 0x000c00160e007986 */ /* 0x000fe8000c101b06 */
[----:B0-----:R-:W3:Y:S02]  /*1140*/  LDG.E.64 R28, desc[UR6][R20.64] ;  /* 0x00000006141c7981 */ /* 0x001ee4000c1e1b00 */
[----:B---3--:R-:W-:-:S07]  /*1150*/  DADD R28, R28, 1 ;  /* 0x3ff000001c1c7429 */ /* 0x008fce0000000000 */
[----:B------:R-:W-:Y:S04]  /*1160*/  STG.E.64 desc[UR6][R14.64+0x1000], R28 ;  /* 0x0010001c0e007986 */ /* 0x000fe8000c101b06 */
[----:B-1----:R-:W3:Y:S01]  /*1170*/  LDG.E.64 R24, desc[UR6][R20.64+0x400] ;  /* 0x0004000614187981 */ /* 0x002ee2000c1e1b00 */
[----:B--2---:R-:W-:Y:S01]  /*1180*/  IMAD.WIDE R18, R7, 0x8, R16 ;  /* 0x0000000807127825 */ /* 0x004fe200078e0210 */
[----:B---3--:R-:W-:-:S07]  /*1190*/  DADD R24, R24, 1 ;  /* 0x3ff0000018187429 */ /* 0x008fce0000000000 */
[----:B------:R0:W-:Y:S04]  /*11a0*/  STG.E.64 desc[UR6][R18.64+-0xc00], R24 ;  /* 0xfff4001812007986 */ /* 0x0001e8000c101b06 */
[----:B0-----:R-:W2:Y:S02]  /*11b0*/  LDG.E.64 R24, desc[UR6][R20.64+0x800] ;  /* 0x0008000614187981 */ /* 0x001ea4000c1e1b00 */
[----:B--2---:R-:W-:-:S07]  /*11c0*/  DADD R24, R24, 1 ;  /* 0x3ff0000018187429 */ /* 0x004fce0000000000 */
[----:B------:R-:W-:Y:S04]  /*11d0*/  STG.E.64 desc[UR6][R18.64+-0x800], R24 ;  /* 0xfff8001812007986 */ /* 0x000fe8000c101b06 */
[----:B------:R-:W2:Y:S02]  /*11e0*/  LDG.E.64 R22, desc[UR6][R20.64+0xc00] ;  /* 0x000c000614167981 */ /* 0x000ea4000c1e1b00 */
[----:B--2---:R-:W-:-:S07]  /*11f0*/  DADD R22, R22, 1 ;  /* 0x3ff0000016167429 */ /* 0x004fce0000000000 */
[----:B------:R0:W-:Y:S04]  /*1200*/  STG.E.64 desc[UR6][R18.64+-0x400], R22 ;  /* 0xfffc001612007986 */ /* 0x0001e8000c101b06 */
[----:B------:R-:W2:Y:S02]  /*1210*/  LDG.E.64 R28, desc[UR6][R20.64+0x1000] ;  /* 0x00100006141c7981 */ /* 0x000ea4000c1e1b00 */
[----:B--2---:R-:W-:-:S07]  /*1220*/  DADD R28, R28, 1 ;  /* 0x3ff000001c1c7429 */ /* 0x004fce0000000000 */
[----:B------:R-:W-:Y:S04]  /*1230*/  STG.E.64 desc[UR6][R18.64], R28 ;  /* 0x0000001c12007986 */ /* 0x000fe8000c101b06 */
[----:B0-----:R-:W2:Y:S02]  /*1240*/  LDG.E.64 R22, desc[UR6][R20.64+0x1400] ;  /* 0x0014000614167981 */ /* 0x001ea4000c1e1b00 */
[----:B--2---:R-:W-:-:S07]  /*1250*/  DADD R22, R22, 1 ;  /* 0x3ff0000016167429 */ /* 0x004fce0000000000 */
[----:B------:R-:W-:Y:S04]  /*1260*/  STG.E.64 desc[UR6][R18.64+0x400], R22 ;  /* 0x0004001612007986 */ /* 0x000fe8000c101b06 */
[----:B------:R-:W2:Y:S02]  /*1270*/  LDG.E.64 R24, desc[UR6][R20.64+0x1800] ;  /* 0x0018000614187981 */ /* 0x000ea4000c1e1b00 */
[----:B--2---:R-:W-:-:S07]  /*1280*/  DADD R24, R24, 1 ;  /* 0x3ff0000018187429 */ /* 0x004fce0000000000 */
[----:B------:R0:W-:Y:S04]  /*1290*/  STG.E.64 desc[UR6][R18.64+0x800], R24 ;  /* 0x0008001812007986 */ /* 0x0001e8000c101b06 */
[----:B0-----:R-:W2:Y:S01]  /*12a0*/  LDG.E.64 R24, desc[UR6][R20.64+0x1c00] ;  /* 0x001c000614187981 */ /* 0x001ea2000c1e1b00 */
[----:B------:R-:W-:Y:S01]  /*12b0*/  VIADD R27, R27, 0x10 ;  /* 0x000000101b1b7836 */ /* 0x000fe20000000000 */
[----:B------:R-:W-:Y:S01]  /*12c0*/  IADD3 R14, P2, PT, R14, 0x4000, RZ ;  /* 0x000040000e0e7810 */ /* 0x000fe20007f5e0ff */
[----:B------:R-:W-:Y:S01]  /*12d0*/  VIADD R26, R26, 0x800 ;  /* 0x000008001a1a7836 */ /* 0x000fe20000000000 */
[----:B------:R-:W-:Y:S02]  /*12e0*/  IADD3 R7, PT, PT, R7, 0x800, RZ ;  /* 0x0000080007077810 */ /* 0x000fe40007ffe0ff */
[----:B------:R-:W-:Y:S01]  /*12f0*/  ISETP.NE.AND P0, PT, R27, RZ, PT ;  /* 0x000000ff1b00720c */ /* 0x000fe20003f05270 */
[----:B------:R-:W-:Y:S01]  /*1300*/  IMAD.X R15, RZ, RZ, R15, P2 ;  /* 0x000000ffff0f7224 */ /* 0x000fe200010e060f */
[----:B--2---:R-:W-:-:S07]  /*1310*/  DADD R22, R24, 1 ;  /* 0x3ff0000018167429 */ /* 0x004fce0000000000 */
[----:B------:R1:W-:Y:S04]  /*1320*/  STG.E.64 desc[UR6][R18.64+0xc00], R22 ;  /* 0x000c001612007986 */ /* 0x0003e8000c101b06 */
[----:B------:R-:W-:Y:S05]  /*1330*/  @P0 BRA `(.L_x_32) ;  /* 0xfffffffc00140947 */ /* 0x000fea000383ffff */
.L_x_31:
[----:B------:R-:W-:Y:S05]  /*1340*/  @!P1 EXIT ;  /* 0x000000000000994d */ /* 0x000fea0003800000 */
[----:B------:R-:W-:Y:S02]  /*1350*/  ISETP.GE.U32.AND P0, PT, R4, 0x8, PT ;  /* 0x000000080400780c */ /* 0x000fe40003f06070 */
[----:B------:R-:W-:-:S04]  /*1360*/  LOP3.LUT R7, R0, 0x7, RZ, 0xc0, !PT ;  /* 0x0000000700077812 */ /* 0x000fc800078ec0ff */
[----:B------:R-:W-:-:S07]  /*1370*/  ISETP.NE.AND P1, PT, R7, RZ, PT ;  /* 0x000000ff0700720c */ /* 0x000fce0003f25270 */
[----:B------:R-:W-:Y:S06]  /*1380*/  @!P0 BRA `(.L_x_33) ;  /* 0x0000000000788947 */ /* 0x000fec0003800000 */
[----:B------:R-:W2:Y:S01]  /*1390*/  LDC.64 R14, c[0x0][0x390] ;  /* 0x0000e400ff0e7b82 */ /* 0x000ea20000000a00 */
[----:B0-----:R-:W-:-:S04]  /*13a0*/  IMAD R4, R6, 0x80, R5 ;  /* 0x0000008006047824 */ /* 0x001fc800078e0205 */
[----:B------:R-:W-:-:S04]  /*13b0*/  IMAD.IADD R17, R3, 0x1, R4 ;  /* 0x0000000103117824 */ /* 0x000fc800078e0204 */
[----:B--2---:R-:W-:-:S05]  /*13c0*/  IMAD.WIDE R14, R17, 0x8, R14 ;  /* 0x00000008110e7825 */ /* 0x004fca00078e020e */
[----:B------:R-:W1:Y:S02]  /*13d0*/  LDG.E.64 R16, desc[UR6][R14.64] ;  /* 0x000000060e107981 */ /* 0x000e64000c1e1b00 */
[----:B-1----:R-:W-:Y:S01]  /*13e0*/  DADD R18, R16, 1 ;  /* 0x3ff0000010127429 */ /* 0x002fe20000000000 */
[----:B------:R-:W-:-:S06]  /*13f0*/  IMAD.WIDE R16, R4, 0x8, R12 ;  /* 0x0000000804107825 */ /* 0x000fcc00078e020c */
[----:B------:R0:W-:Y:S04]  /*1400*/  STG.E.64 desc[UR6][R16.64], R18 ;  /* 0x0000001210007986 */ /* 0x0001e8000c101b06 */
[----:B------:R-:W2:Y:S02]  /*1410*/  LDG.E.64 R20, desc[UR6][R14.64+0x400] ;  /* 0x000400060e147981 */ /* 0x000ea4000c1e1b00 */
[----:B--2---:R-:W-:-:S07]  /*1420*/  DADD R20, R20, 1 ;  /* 0x3ff0000014147429 */ /* 0x004fce0000000000 */
[----:B------:R1:W-:Y:S04]  /*1430*/  STG.E.64 desc[UR6][R16.64+0x400], R20 ;  /* 0x0004001410007986 */ /* 0x0003e8000c101b06 */
[----:B------:R-:W2:Y:S02]  /*1440*/  LDG.E.64 R22, desc[UR6][R14.64+0x800] ;  /* 0x000800060e167981 */ /* 0x000ea4000c1e1b00 */
[----:B--2---:R-:W-:-:S07]  /*1450*/  DADD R22, R22, 1 ;  /* 0x3ff0000016167429 */ /* 0x004fce0000000000 */
[----:B------:R2:W-:Y:S04]  /*1460*/  STG.E.64 desc[UR6][R16.64+0x800], R22 ;  /* 0x0008001610007986 */ /* 0x0005e8000c101b06 */
[----:B------:R-:W3:Y:S02]  /*1470*/  LDG.E.64 R24, desc[UR6][R14.64+0xc00] ;  /* 0x000c00060e187981 */ /* 0x000ee4000c1e1b00 */
[----:B---3--:R-:W-:-:S07]  /*1480*/  DADD R24, R24, 1 ;  /* 0x3ff0000018187429 */ /* 0x008fce0000000000 */
[----:B------:R3:W-:Y:S04]  /*1490*/  STG.E.64 desc[UR6][R16.64+0xc00], R24 ;  /* 0x000c001810007986 */ /* 0x0007e8000c101b06 */
[----:B------:R-:W4:Y:S02]  /*14a0*/  LDG.E.64 R26, desc[UR6][R14.64+0x1000] ;  /* 0x001000060e1a7981 */ /* 0x000f24000c1e1b00 */
[----:B----4-:R-:W-:-:S07]  /*14b0*/  DADD R26, R26, 1 ;  /* 0x3ff000001a1a7429 */ /* 0x010fce0000000000 */
[----:B------:R3:W-:Y:S04]  /*14c0*/  STG.E.64 desc[UR6][R16.64+0x1000], R26 ;  /* 0x0010001a10007986 */ /* 0x0007e8000c101b06 */
[----:B0-----:R-:W4:Y:S02]  /*14d0*/  LDG.E.64 R18, desc[UR6][R14.64+0x1400] ;  /* 0x001400060e127981 */ /* 0x001f24000c1e1b00 */
[----:B----4-:R-:W-:-:S07]  /*14e0*/  DADD R18, R18, 1 ;  /* 0x3ff0000012127429 */ /* 0x010fce0000000000 */
[----:B------:R3:W-:Y:S04]  /*14f0*/  STG.E.64 desc[UR6][R16.64+0x1400], R18 ;  /* 0x0014001210007986 */ /* 0x0007e8000c101b06 */
[----:B-1----:R-:W4:Y:S02]  /*1500*/  LDG.E.64 R20, desc[UR6][R14.64+0x1800] ;  /* 0x001800060e147981 */ /* 0x002f24000c1e1b00 */
[----:B----4-:R-:W-:-:S07]  /*1510*/  DADD R20, R20, 1 ;  /* 0x3ff0000014147429 */ /* 0x010fce0000000000 */
[----:B------:R3:W-:Y:S04]  /*1520*/  STG.E.64 desc[UR6][R16.64+0x1800], R20 ;  /* 0x0018001410007986 */ /* 0x0007e8000c101b06 */
[----:B--2---:R-:W2:Y:S01]  /*1530*/  LDG.E.64 R22, desc[UR6][R14.64+0x1c00] ;  /* 0x001c00060e167981 */ /* 0x004ea2000c1e1b00 */
[----:B------:R-:W-:Y:S01]  /*1540*/  VIADD R6, R6, 0x8 ;  /* 0x0000000806067836 */ /* 0x000fe20000000000 */
[----:B--2---:R-:W-:-:S07]  /*1550*/  DADD R22, R22, 1 ;  /* 0x3ff0000016167429 */ /* 0x004fce0000000000 */
[----:B------:R3:W-:Y:S04]  /*1560*/  STG.E.64 desc[UR6][R16.64+0x1c00], R22 ;  /* 0x001c001610007986 */ /* 0x0007e8000c101b06 */
.L_x_33:
[----:B------:R-:W-:Y:S05]  /*1570*/  @!P1 EXIT ;  /* 0x000000000000994d */ /* 0x000fea0003800000 */
[----:B------:R-:W-:Y:S02]  /*1580*/  ISETP.GE.U32.AND P0, PT, R7, 0x4, PT ;  /* 0x000000040700780c */ /* 0x000fe40003f06070 */
[----:B------:R-:W-:-:S04]  /*1590*/  LOP3.LUT R0, R0, 0x3, RZ, 0xc0, !PT ;  /* 0x0000000300007812 */ /* 0x000fc800078ec0ff */
[----:B------:R-:W-:-:S07]  /*15a0*/  ISETP.NE.AND P1, PT, R0, RZ, PT ;  /* 0x000000ff0000720c */ /* 0x000fce0003f25270 */
[----:B------:R-:W-:Y:S06]  /*15b0*/  @!P0 BRA `(.L_x_34) ;  /* 0x0000000000488947 */ /* 0x000fec0003800000 */
[----:B------:R-:W2:Y:S01]  /*15c0*/  LDC.64 R14, c[0x0][0x390] ;  /* 0x0000e400ff0e7b82 */ /* 0x000ea20000000a00 */
[----:B0-----:R-:W-:-:S05]  /*15d0*/  LEA R4, R6, R5, 0x7 ;  /* 0x0000000506047211 */ /* 0x001fca00078e38ff */
[----:B------:R-:W-:-:S04]  /*15e0*/  IMAD.IADD R3, R3, 0x1, R4 ;  /* 0x0000000103037824 */ /* 0x000fc800078e0204 */
[----:B--2---:R-:W-:-:S05]  /*15f0*/  IMAD.WIDE R14, R3, 0x8, R14 ;  /* 0x00000008030e7825 */ /* 0x004fca00078e020e */
[----:B---3--:R-:W2:Y:S01]  /*1600*/  LDG.E.64 R16, desc[UR6][R14.64] ;  /* 0x000000060e107981 */ /* 0x008ea2000c1e1b00 */
[----:B------:R-:W-:Y:S01]  /*1610*/  IMAD.WIDE R12, R4, 0x8, R12 ;  /* 0x00000008040c7825 */ /* 0x000fe200078e020c */
[----:B--2---:R-:W-:-:S07]  /*1620*/  DADD R16, R16, 1 ;  /* 0x3ff0000010107429 */ /* 0x004fce0000000000 */
[----:B------:R2:W-:Y:S04]  /*1630*/  STG.E.64 desc[UR6][R12.64], R16 ;  /* 0x000000100c007986 */ /* 0x0005e8000c101b06 */
[----:B-1----:R-:W3:Y:S02]  /*1640*/  LDG.E.64 R18, desc[UR6][R14.64+0x400] ;  /* 0x000400060e127981 */ /* 0x002ee4000c1e1b00 */
[----:B---3--:R-:W-:-:S07]  /*1650*/  DADD R18, R18, 1 ;  /* 0x3ff0000012127429 */ /* 0x008fce0000000000 */
[----:B------:R2:W-:Y:S04]  /*1660*/  STG.E.64 desc[UR6][R12.64+0x400], R18 ;  /* 0x000400120c007986 */ /* 0x0005e8000c101b06 */
[----:B------:R-:W3:Y:S02]  /*1670*/  LDG.E.64 R20, desc[UR6][R14.64+0x800] ;  /* 0x000800060e147981 */ /* 0x000ee4000c1e1b00 */
[----:B---3--:R-:W-:-:S07]  /*1680*/  DADD R20, R20, 1 ;  /* 0x3ff0000014147429 */ /* 0x008fce0000000000 */
[----:B------:R2:W-:Y:S04]  /*1690*/  STG.E.64 desc[UR6][R12.64+0x800], R20 ;  /* 0x000800140c007986 */ /* 0x0005e8000c101b06 */
[----:B------:R-:W3:Y:S01]  /*16a0*/  LDG.E.64 R22, desc[UR6][R14.64+0xc00] ;  /* 0x000c00060e167981 */ /* 0x000ee2000c1e1b00 */
[----:B------:R-:W-:Y:S01]  /*16b0*/  VIADD R6, R6, 0x4 ;  /* 0x0000000406067836 */ /* 0x000fe20000000000 */
[----:B---3--:R-:W-:-:S07]  /*16c0*/  DADD R22, R22, 1 ;  /* 0x3ff0000016167429 */ /* 0x008fce0000000000 */
[----:B------:R2:W-:Y:S04]  /*16d0*/  STG.E.64 desc[UR6][R12.64+0xc00], R22 ;  /* 0x000c00160c007986 */ /* 0x0005e8000c101b06 */
.L_x_34:
[----:B------:R-:W-:Y:S05]  /*16e0*/  @!P1 EXIT ;  /* 0x000000000000994d */ /* 0x000fea0003800000 */
[----:B--2---:R-:W2:Y:S01]  /*16f0*/  LDC.64 R12, c[0x0][0x390] ;  /* 0x0000e400ff0c7b82 */ /* 0x004ea20000000a00 */
[--C-:B0-----:R-:W-:Y:S01]  /*1700*/  IADD3 R15, PT, PT, R10, UR8, R5.reuse ;  /* 0x000000080a0f7c10 */ /* 0x101fe2000fffe005 */
[----:B------:R-:W-:Y:S01]  /*1710*/  IMAD R11, R6, 0x80, R5 ;  /* 0x00000080060b7824 */ /* 0x000fe200078e0205 */
[----:B------:R-:W-:Y:S02]  /*1720*/  LEA R8, P0, R10, R8, 0x3 ;  /* 0x000000080a087211 */ /* 0x000fe400078018ff */
[----:B------:R-:W-:Y:S01]  /*1730*/  IADD3 R0, PT, PT, -R0, RZ, RZ ;  /* 0x000000ff00007210 */ /* 0x000fe20007ffe1ff */
[----:B------:R-:W-:Y:S01]  /*1740*/  IMAD R15, R6, 0x80, R15 ;  /* 0x00000080060f7824 */ /* 0x000fe200078e020f */
[----:B------:R-:W-:-:S09]  /*1750*/  LEA.HI.X R9, R10, R9, R2, 0x3, P0 ;  /* 0x000000090a097211 */ /* 0x000fd200000f1c02 */
.L_x_35:
[----:B--2---:R-:W-:-:S06]  /*1760*/  IMAD.WIDE R4, R15, 0x8, R12 ;  /* 0x000000080f047825 */ /* 0x004fcc00078e020c */
[----:B------:R-:W2:Y:S01]  /*1770*/  LDG.E.64 R4, desc[UR6][R4.64] ;  /* 0x0000000604047981 */ /* 0x000ea2000c1e1b00 */
[----:B------:R-:W-:Y:S02]  /*1780*/  VIADD R0, R0, 0x1 ;  /* 0x0000000100007836 */ /* 0x000fe40000000000 */
[----:B0-----:R-:W-:-:S03]  /*1790*/  IMAD.WIDE R2, R11, 0x8, R8 ;  /* 0x000000080b027825 */ /* 0x001fc600078e0208 */
[----:B------:R-:W-:Y:S01]  /*17a0*/  ISETP.NE.AND P0, PT, R0, RZ, PT ;  /* 0x000000ff0000720c */ /* 0x000fe20003f05270 */
[----:B--2---:R-:W-:-:S07]  /*17b0*/  DADD R6, R4, 1 ;  /* 0x3ff0000004067429 */ /* 0x004fce0000000000 */
[----:B------:R0:W-:Y:S05]  /*17c0*/  STG.E.64 desc[UR6][R2.64], R6 ;  /* 0x0000000602007986 */ /* 0x0001ea000c101b06 */
[----:B------:R-:W-:Y:S05]  /*17d0*/  @!P0 EXIT ;  /* 0x000000000000894d */ /* 0x000fea0003800000 */
[----:B------:R-:W-:Y:S02]  /*17e0*/  VIADD R11, R11, 0x80 ;  /* 0x000000800b0b7836 */ /* 0x000fe40000000000 */
[----:B------:R-:W-:Y:S01]  /*17f0*/  VIADD R15, R15, 0x80 ;  /* 0x000000800f0f7836 */ /* 0x000fe20000000000 */
[----:B------:R-:W-:Y:S06]  /*1800*/  BRA `(.L_x_35) ;  /* 0xfffffffc00d47947 */ /* 0x000fec000383ffff */
.L_x_36:
[----:B------:R-:W-:-:S00]  /*1810*/  BRA `(.L_x_36) ;  /* 0xfffffffc00fc7947 */ /* 0x000fc0000383ffff */
[----:B------:R-:W-:-:S00]  /*1820*/  NOP ;  /* 0x0000000000007918 */ /* 0x000fc00000000000 */
        /* <DEDUP_REMOVED lines=13> */
.L_x_65:


//--------------------- .text._ZN3cub18CUB_300001_SM_10006detail9transform16transform_kernelINS2_10policy_hubILb1EN4cuda3std3__45tupleIJN6thrust24THRUST_300001_SM_1000_NS17counting_iteratorIiNSA_11use_defaultESC_SC_EEEEEE10policy1000Ei10raw_accessNSA_6detail15normal_iteratorINSA_10device_ptrIdEEEEJSD_EEEvT0_iT1_T2_DpNS2_10kernel_argIT3_EE --------------------------
	.section	.text._ZN3cub18CUB_300001_SM_10006detail9transform16transform_kernelINS2_10policy_hubILb1EN4cuda3std3__45tupleIJN6thrust24THRUST_300001_SM_1000_NS17counting_iteratorIiNSA_11use_defaultESC_SC_EEEEEE10policy1000Ei10raw_accessNSA_6detail15normal_iteratorINSA_10device_ptrIdEEEEJSD_EEEvT0_iT1_T2_DpNS2_10kernel_argIT3_EE,"ax",@progbits
	.align	128
        .global         _ZN3cub18CUB_300001_SM_10006detail9transform16transform_kernelINS2_10policy_hubILb1EN4cuda3std3__45tupleIJN6thrust24THRUST_300001_SM_1000_NS17counting_iteratorIiNSA_11use_defaultESC_SC_EEEEEE10policy1000Ei10raw_accessNSA_6detail15normal_iteratorINSA_10device_ptrIdEEEEJSD_EEEvT0_iT1_T2_DpNS2_10kernel_argIT3_EE
        .type           _ZN3cub18CUB_300001_SM_10006detail9transform16transform_kernelINS2_10policy_hubILb1EN4cuda3std3__45tupleIJN6thrust24THRUST_300001_SM_1000_NS17counting_iteratorIiNSA_11use_defaultESC_SC_EEEEEE10policy1000Ei10raw_accessNSA_6detail15normal_iteratorINSA_10device_ptrIdEEEEJSD_EEEvT0_iT1_T2_DpNS2_10kernel_argIT3_EE,@function
        .size           _ZN3cub18CUB_300001_SM_10006detail9transform16transform_kernelINS2_10policy_hubILb1EN4cuda3std3__45tupleIJN6thrust24THRUST_300001_SM_1000_NS17counting_iteratorIiNSA_11use_defaultESC_SC_EEEEEE10policy1000Ei10raw_accessNSA_6detail15normal_iteratorINSA_10device_ptrIdEEEEJSD_EEEvT0_iT1_T2_DpNS2_10kernel_argIT3_EE,(.L_x_66 - _ZN3cub18CUB_300001_SM_10006detail9transform16transform_kernelINS2_10policy_hubILb1EN4cuda3std3__45tupleIJN6thrust24THRUST_300001_SM_1000_NS17counting_iteratorIiNSA_11use_defaultESC_SC_EEEEEE10policy1000Ei10raw_accessNSA_6detail15normal_iteratorINSA_10device_ptrIdEEEEJSD_EEEvT0_iT1_T2_DpNS2_10kernel_argIT3_EE)
        .other          _ZN3cub18CUB_300001_SM_10006detail9transform16transform_kernelINS2_10policy_hubILb1EN4cuda3std3__45tupleIJN6thrust24THRUST_300001_SM_1000_NS17counting_iteratorIiNSA_11use_defaultESC_SC_EEEEEE10policy1000Ei10raw_accessNSA_6detail15normal_iteratorINSA_10device_ptrIdEEEEJSD_EEEvT0_iT1_T2_DpNS2_10kernel_argIT3_EE,@"STO_CUDA_ENTRY STV_DEFAULT"
_ZN3cub18CUB_300001_SM_10006detail9transform16transform_kernelINS2_10policy_hubILb1EN4cuda3std3__45tupleIJN6thrust24THRUST_300001_SM_1000_NS17counting_iteratorIiNSA_11use_defaultESC_SC_EEEEEE10policy1000Ei10raw_accessNSA_6detail15normal_iteratorINSA_10device_ptrIdEEEEJSD_EEEvT0_iT1_T2_DpNS2_10kernel_argIT3_EE:
.text._ZN3cub18CUB_300001_SM_10006detail9transform16transform_kernelINS2_10policy_hubILb1EN4cuda3std3__45tupleIJN6thrust24THRUST_300001_SM_1000_NS17counting_iteratorIiNSA_11use_defaultESC_SC_EEEEEE10policy1000Ei10raw_accessNSA_6detail15normal_iteratorINSA_10device_ptrIdEEEEJSD_EEEvT0_iT1_T2_DpNS2_10kernel_argIT3_EE:
[----:B------:R-:W-:Y:S08]  /*0000*/  LDC R1, c[0x0][0x37c] ;  /* 0x0000df00ff017b82 */ /* 0x000ff00000000800 */
[----:B------:R-:W0:Y:S01]  /*0010*/  LDC.64 R8, c[0x0][0x380] ;  /* 0x0000e000ff087b82 */ /* 0x000e220000000a00 */
[----:B------:R-:W1:Y:S01]  /*0020*/  LDCU UR8, c[0x0][0x398] ;  /* 0x00007300ff0877ac */ /* 0x000e620008000800 */
[----:B------:R-:W2:Y:S06]  /*0030*/  LDCU.64 UR6, c[0x0][0x358] ;  /* 0x00006b00ff0677ac */ /* 0x000eac0008000a00 */
[----:B------:R-:W3:Y:S08]  /*0040*/  S2UR UR4, SR_CTAID.X ;  /* 0x00000000000479c3 */ /* 0x000ef00000002500 */
[----:B------:R-:W4:Y:S01]  /*0050*/  LDC.64 R2, c[0x0][0x390] ;  /* 0x0000e400ff027b82 */ /* 0x000f220000000a00 */
[----:B0-----:R-:W-:-:S04]  /*0060*/  IMAD.SHL.U32 R6, R9, 0x80, RZ ;  /* 0x0000008009067824 */ /* 0x001fc800078e00ff */
[----:B---3--:R-:W-:-:S04]  /*0070*/  IMAD R5, R6, UR4, RZ ;  /* 0x0000000406057c24 */ /* 0x008fc8000f8e02ff */
[----:B------:R-:W-:Y:S02]  /*0080*/  IMAD.IADD R7, R8, 0x1, -R5 ;  /* 0x0000000108077824 */ /* 0x000fe400078e0a05 */
[C---:B-1----:R-:W-:Y:S02]  /*0090*/  VIADD R0, R5.reuse, UR8 ;  /* 0x0000000805007c36 */ /* 0x042fe40008000000 */
[----:B----4-:R-:W-:Y:S01]  /*00a0*/  IMAD.WIDE R2, R5, 0x8, R2 ;  /* 0x0000000805027825 */ /* 0x010fe200078e0202 */
[CC--:B------:R-:W-:Y:S02]  /*00b0*/  ISETP.GT.AND P0, PT, R6.reuse, R7.reuse, PT ;  /* 0x000000070600720c */ /* 0x0c0fe40003f04270 */
[----:B------:R-:W-:-:S11]  /*00c0*/  VIMNMX R6, PT, PT, R6, R7, PT ;  /* 0x0000000706067248 */ /* 0x000fd60003fe0100 */
[----:B--2---:R-:W-:Y:S05]  /*00d0*/  @P0 BRA `(.L_x_37) ;  /* 0x0000000800700947 */ /* 0x004fea0003800000 */
[----:B------:R-:W-:-:S13]  /*00e0*/  ISETP.GE.AND P0, PT, R9, 0x1, PT ;  /* 0x000000010900780c */ /* 0x000fda0003f06270 */
[----:B------:R-:W-:Y:S05]  /*00f0*/  @!P0 EXIT ;  /* 0x000000000000894d */ /* 0x000fea0003800000 */
[----:B------:R-:W0:Y:S01]  /*0100*/  S2R R4, SR_TID.X ;  /* 0x0000000000047919 */ /* 0x000e220000002100 */
[C---:B------:R-:W-:Y:S01]  /*0110*/  ISETP.GE.U32.AND P1, PT, R9.reuse, 0x10, PT ;  /* 0x000000100900780c */ /* 0x040fe20003f26070 */
[----:B------:R-:W-:Y:S01]  /*0120*/  HFMA2 R11, -RZ, RZ, 0, 0 ;  /* 0x00000000ff0b7431 */ /* 0x000fe200000001ff */
[----:B------:R-:W-:-:S04]  /*0130*/  LOP3.LUT R20, R9, 0xf, RZ, 0xc0, !PT ;  /* 0x0000000f09147812 */ /* 0x000fc800078ec0ff */
[----:B------:R-:W-:-:S07]  /*0140*/  ISETP.NE.AND P0, PT, R20, RZ, PT ;  /* 0x000000ff1400720c */ /* 0x000fce0003f05270 */
[----:B------:R-:W-:Y:S06]  /*0150*/  @!P1 BRA `(.L_x_38) ;  /* 0x00000004001c9947 */ /* 0x000fec0003800000 */
[----:B------:R-:W1:Y:S01]  /*0160*/  LDCU.64 UR4, c[0x0][0x388] ;  /* 0x00007100ff0477ac */ /* 0x000e620008000a00 */
[C---:B0-----:R-:W-:Y:S01]  /*0170*/  IMAD.WIDE.U32 R6, R4.reuse, 0x8, R2 ;  /* 0x0000000804067825 */ /* 0x041fe200078e0002 */
[----:B------:R-:W-:Y:S02]  /*0180*/  LOP3.LUT R11, R9, 0x7ffffff0, RZ, 0xc0, !PT ;  /* 0x7ffffff0090b7812 */ /* 0x000fe400078ec0ff */
[----:B------:R-:W-:Y:S01]  /*0190*/  IADD3 R10, PT, PT, R5, UR8, R4 ;  /* 0x00000008050a7c10 */ /* 0x000fe2000fffe004 */
[----:B------:R-:W-:Y:S01]  /*01a0*/  VIADD R15, R4, 0x480 ;  /* 0x00000480040f7836 */ /* 0x000fe20000000000 */
[----:B------:R-:W-:Y:S02]  /*01b0*/  IADD3 R12, P2, PT, R6, 0x1000, RZ ;  /* 0x00001000060c7810 */ /* 0x000fe40007f5e0ff */
[----:B------:R-:W-:Y:S02]  /*01c0*/  IADD3 R6, P1, PT, R2, 0xc00, RZ ;  /* 0x00000c0002067810 */ /* 0x000fe40007f3e0ff */
[----:B------:R-:W-:Y:S01]  /*01d0*/  IADD3 R14, PT, PT, -R11, RZ, RZ ;  /* 0x000000ff0b0e7210 */ /* 0x000fe20007ffe1ff */
[----:B------:R-:W-:-:S02]  /*01e0*/  IMAD.X R13, RZ, RZ, R7, P2 ;  /* 0x000000ffff0d7224 */ /* 0x000fc400010e0607 */
[----:B------:R-:W-:Y:S01]  /*01f0*/  IMAD.X R7, RZ, RZ, R3, P1 ;  /* 0x000000ffff077224 */ /* 0x000fe200008e0603 */
[----:B-1----:R-:W-:-:S04]  /*0200*/  UIADD3 UR4, UP0, UPT, UR4, 0x2000, URZ ;  /* 0x0000200004047890 */ /* 0x002fc8000ff1e0ff */
[----:B------:R-:W-:-:S12]  /*0210*/  UIADD3.X UR5, UPT, UPT, URZ, UR5, URZ, UP0, !UPT ;  /* 0x00000005ff057290 */ /* 0x000fd800087fe4ff */
.L_x_39:
[----:B------:R-:W-:Y:S02]  /*0220*/  IMAD.U32 R8, RZ, RZ, UR4 ;  /* 0x00000004ff087e24 */ /* 0x000fe4000f8e00ff */
[----:B------:R-:W-:Y:S02]  /*0230*/  IMAD.U32 R9, RZ, RZ, UR5 ;  /* 0x00000005ff097e24 */ /* 0x000fe4000f8e00ff */
[----:B------:R-:W-:-:S05]  /*0240*/  IMAD.WIDE R8, R10, 0x8, R8 ;  /* 0x000000080a087825 */ /* 0x000fca00078e0208 */
[----:B--2---:R-:W2:Y:S02]  /*0250*/  LDG.E.64 R16, desc[UR6][R8.64+-0x2000] ;  /* 0xffe0000608107981 */ /* 0x004ea4000c1e1b00 */
[----:B--2---:R-:W-:-:S07]  /*0260*/  DADD R16, R16, 1 ;  /* 0x3ff0000010107429 */ /* 0x004fce0000000000 */
        /* <DEDUP_REMOVED lines=13> */
[----:B0-----:R-:W5:Y:S02]  /*0340*/  LDG.E.64 R16, desc[UR6][R8.64+-0xc00] ;  /* 0xfff4000608107981 */ /* 0x001f64000c1e1b00 */
[----:B-----5:R-:W-:-:S07]  /*0350*/  DADD R16, R16, 1 ;  /* 0x3ff0000010107429 */ /* 0x020fce0000000000 */
[----:B------:R0:W-:Y:S04]  /*0360*/  STG.E.64 desc[UR6][R12.64+0x400], R16 ;  /* 0x000400100c007986 */ /* 0x0001e8000c101b06 */
[----:B-1----:R-:W5:Y:S02]  /*0370*/  LDG.E.64 R18, desc[UR6][R8.64+-0x800] ;  /* 0xfff8000608127981 */ /* 0x002f64000c1e1b00 */
[----:B-----5:R-:W-:-:S07]  /*0380*/  DADD R18, R18, 1 ;  /* 0x3ff0000012127429 */ /* 0x020fce0000000000 */
[----:B------:R1:W-:Y:S04]  /*0390*/  STG.E.64 desc[UR6][R12.64+0x800], R18 ;  /* 0x000800120c007986 */ /* 0x0003e8000c101b06 */
[----:B--2---:R-:W2:Y:S02]  /*03a0*/  LDG.E.64 R22, desc[UR6][R8.64+-0x400] ;  /* 0xfffc000608167981 */ /* 0x004ea4000c1e1b00 */
[----:B--2---:R-:W-:-:S07]  /*03b0*/  DADD R22, R22, 1 ;  /* 0x3ff0000016167429 */ /* 0x004fce0000000000 */
[----:B------:R2:W-:Y:S04]  /*03c0*/  STG.E.64 desc[UR6][R12.64+0xc00], R22 ;  /* 0x000c00160c007986 */ /* 0x0005e8000c101b06 */
[----:B---3--:R-:W3:Y:S02]  /*03d0*/  LDG.E.64 R24, desc[UR6][R8.64] ;  /* 0x0000000608187981 */ /* 0x008ee4000c1e1b00 */
[----:B---3--:R-:W-:-:S07]  /*03e0*/  DADD R24, R24, 1 ;  /* 0x3ff0000018187429 */ /* 0x008fce0000000000 */
[----:B------:R3:W-:Y:S04]  /*03f0*/  STG.E.64 desc[UR6][R12.64+0x1000], R24 ;  /* 0x001000180c007986 */ /* 0x0007e8000c101b06 */
[----:B----4-:R-:W4:Y:S01]  /*0400*/  LDG.E.64 R26, desc[UR6][R8.64+0x400] ;  /* 0x00040006081a7981 */ /* 0x010f22000c1e1b00 */
[----:B0-----:R-:W-:Y:S01]  /*0410*/  IMAD.WIDE R16, R15, 0x8, R6 ;  /* 0x000000080f107825 */ /* 0x001fe200078e0206 */
        /* <DEDUP_REMOVED lines=10> */
[----:B------:R2:W-:Y:S04]  /*04c0*/  STG.E.64 desc[UR6][R16.64], R24 ;  /* 0x0000001810007986 */ /* 0x0005e8000c101b06 */
[----:B------:R-:W3:Y:S02]  /*04d0*/  LDG.E.64 R28, desc[UR6][R8.64+0x1400] ;  /* 0x00140006081c7981 */ /* 0x000ee4000c1e1b00 */
[----:B---3--:R-:W-:-:S07]  /*04e0*/  DADD R28, R28, 1 ;  /* 0x3ff000001c1c7429 */ /* 0x008fce0000000000 */
[----:B------:R2:W-:Y:S04]  /*04f0*/  STG.E.64 desc[UR6][R16.64+0x400], R28 ;  /* 0x0004001c10007986 */ /* 0x0005e8000c101b06 */
[----:B0-----:R-:W3:Y:S02]  /*0500*/  LDG.E.64 R26, desc[UR6][R8.64+0x1800] ;  /* 0x00180006081a7981 */ /* 0x001ee4000c1e1b00 */
[----:B---3--:R-:W-:-:S07]  /*0510*/  DADD R26, R26, 1 ;  /* 0x3ff000001a1a7429 */ /* 0x008fce0000000000 */
[----:B------:R2:W-:Y:S04]  /*0520*/  STG.E.64 desc[UR6][R16.64+0x800], R26 ;  /* 0x0008001a10007986 */ /* 0x0005e8000c101b06 */
[----:B-1----:R-:W3:Y:S01]  /*0530*/  LDG.E.64 R18, desc[UR6][R8.64+0x1c00] ;  /* 0x001c000608127981 */ /* 0x002ee2000c1e1b00 */
[----:B------:R-:W-:Y:S01]  /*0540*/  VIADD R14, R14, 0x10 ;  /* 0x000000100e0e7836 */ /* 0x000fe20000000000 */
[----:B------:R-:W-:Y:S01]  /*0550*/  IADD3 R12, P2, PT, R12, 0x4000, RZ ;  /* 0x000040000c0c7810 */ /* 0x000fe20007f5e0ff */
[----:B------:R-:W-:Y:S02]  /*0560*/  VIADD R15, R15, 0x800 ;  /* 0x000008000f0f7836 */ /* 0x000fe40000000000 */
[----:B------:R-:W-:Y:S01]  /*0570*/  VIADD R10, R10, 0x800 ;  /* 0x000008000a0a7836 */ /* 0x000fe20000000000 */
[----:B------:R-:W-:-:S02]  /*0580*/  ISETP.NE.AND P1, PT, R14, RZ, PT ;  /* 0x000000ff0e00720c */ /* 0x000fc40003f25270 */
[----:B------:R-:W-:Y:S01]  /*0590*/  IADD3.X R13, PT, PT, RZ, R13, RZ, P2, !PT ;  /* 0x0000000dff0d7210 */ /* 0x000fe200017fe4ff */
[----:B---3--:R-:W-:-:S07]  /*05a0*/  DADD R18, R18, 1 ;  /* 0x3ff0000012127429 */ /* 0x008fce0000000000 */
[----:B------:R2:W-:Y:S03]  /*05b0*/  STG.E.64 desc[UR6][R16.64+0xc00], R18 ;  /* 0x000c001210007986 */ /* 0x0005e6000c101b06 */
[----:B------:R-:W-:Y:S05]  /*05c0*/  @P1 BRA `(.L_x_39) ;  /* 0xfffffffc00141947 */ /* 0x000fea000383ffff */
.L_x_38:
[----:B------:R-:W-:Y:S05]  /*05d0*/  @!P0 EXIT ;  /* 0x000000000000894d */ /* 0x000fea0003800000 */
[----:B------:R-:W1:Y:S01]  /*05e0*/  LDCU UR4, c[0x0][0x384] ;  /* 0x00007080ff0477ac */ /* 0x000e620008000800 */
[----:B------:R-:W-:Y:S01]  /*05f0*/  ISETP.GE.U32.AND P0, PT, R20, 0x8, PT ;  /* 0x000000081400780c */ /* 0x000fe20003f06070 */
[----:B-1----:R-:W-:-:S06]  /*0600*/  ULOP3.LUT UR5, UR4, 0x7, URZ, 0xc0, !UPT ;  /* 0x0000000704057892 */ /* 0x002fcc000f8ec0ff */
[----:B------:R-:W-:-:S06]  /*0610*/  ISETP.NE.AND P1, PT, RZ, UR5, PT ;  /* 0x00000005ff007c0c */ /* 0x000fcc000bf25270 */
[----:B------:R-:W-:Y:S07]  /*0620*/  @!P0 BRA `(.L_x_40) ;  /* 0x0000000000788947 */ /* 0x000fee0003800000 */
[----:B------:R-:W1:Y:S01]  /*0630*/  LDC.64 R6, c[0x0][0x388] ;  /* 0x0000e200ff067b82 */ /* 0x000e620000000a00 */
[----:B0-----:R-:W-:-:S05]  /*0640*/  IMAD R15, R11, 0x80, R4 ;  /* 0x000000800b0f7824 */ /* 0x001fca00078e0204 */
[----:B------:R-:W-:-:S05]  /*0650*/  IADD3 R9, PT, PT, R0, R15, RZ ;  /* 0x0000000f00097210 */ /* 0x000fca0007ffe0ff */
[----:B-1----:R-:W-:-:S05]  /*0660*/  IMAD.WIDE R6, R9, 0x8, R6 ;  /* 0x0000000809067825 */ /* 0x002fca00078e0206 */
[----:B------:R-:W3:Y:S02]  /*0670*/  LDG.E.64 R8, desc[UR6][R6.64] ;  /* 0x0000000606087981 */ /* 0x000ee4000c1e1b00 */
[----:B---3--:R-:W-:Y:S01]  /*0680*/  DADD R12, R8, 1 ;  /* 0x3ff00000080c7429 */ /* 0x008fe20000000000 */
[----:B------:R-:W-:-:S06]  /*0690*/  IMAD.WIDE R8, R15, 0x8, R2 ;  /* 0x000000080f087825 */ /* 0x000fcc00078e0202 */
[----:B------:R0:W-:Y:S04]  /*06a0*/  STG.E.64 desc[UR6][R8.64], R12 ;  /* 0x0000000c08007986 */ /* 0x0001e8000c101b06 */
[----:B------:R-:W3:Y:S02]  /*06b0*/  LDG.E.64 R14, desc[UR6][R6.64+0x400] ;  /* 0x00040006060e7981 */ /* 0x000ee4000c1e1b00 */
[----:B---3--:R-:W-:-:S07]  /*06c0*/  DADD R14, R14, 1 ;  /* 0x3ff000000e0e7429 */ /* 0x008fce0000000000 */
[----:B------:R1:W-:Y:S04]  /*06d0*/  STG.E.64 desc[UR6][R8.64+0x400], R14 ;  /* 0x0004000e08007986 */ /* 0x0003e8000c101b06 */
[----:B--2---:R-:W2:Y:S02]  /*06e0*/  LDG.E.64 R16, desc[UR6][R6.64+0x800] ;  /* 0x0008000606107981 */ /* 0x004ea4000c1e1b00 */
        /* <DEDUP_REMOVED lines=18> */
.L_x_40:
[----:B------:R-:W-:Y:S05]  /*0810*/  @!P1 EXIT ;  /* 0x000000000000994d */ /* 0x000fea0003800000 */
[----:B------:R-:W-:Y:S02]  /*0820*/  UISETP.GE.U32.AND UP0, UPT, UR5, 0x4, UPT ;  /* 0x000000040500788c */ /* 0x000fe4000bf06070 */
[----:B------:R-:W-:-:S06]  /*0830*/  ULOP3.LUT UR4, UR4, 0x3, URZ, 0xc0, !UPT ;  /* 0x0000000304047892 */ /* 0x000fcc000f8ec0ff */
[----:B------:R-:W-:Y:S01]  /*0840*/  ISETP.NE.AND P0, PT, RZ, UR4, PT ;  /* 0x00000004ff007c0c */ /* 0x000fe2000bf05270 */
[----:B------:R-:W-:-:S12]  /*0850*/  BRA.U !UP0, `(.L_x_41) ;  /* 0x0000000108487547 */ /* 0x000fd8000b800000 */
[----:B------:R-:W1:Y:S01]  /*0860*/  LDC.64 R6, c[0x0][0x388] ;  /* 0x0000e200ff067b82 */ /* 0x000e620000000a00 */
[----:B0-23--:R-:W-:-:S04]  /*0870*/  IMAD R19, R11, 0x80, R4 ;  /* 0x000000800b137824 */ /* 0x00dfc800078e0204 */
[----:B------:R-:W-:-:S04]  /*0880*/  IMAD.IADD R17, R0, 0x1, R19 ;  /* 0x0000000100117824 */ /* 0x000fc800078e0213 */
[----:B-1----:R-:W-:-:S05]  /*0890*/  IMAD.WIDE R16, R17, 0x8, R6 ;  /* 0x0000000811107825 */ /* 0x002fca00078e0206 */
[----:B------:R-:W2:Y:S01]  /*08a0*/  LDG.E.64 R6, desc[UR6][R16.64] ;  /* 0x0000000610067981 */ /* 0x000ea2000c1e1b00 */
[----:B------:R-:W-:Y:S01]  /*08b0*/  IMAD.WIDE R18, R19, 0x8, R2 ;  /* 0x0000000813127825 */ /* 0x000fe200078e0202 */
        /* <DEDUP_REMOVED lines=8> */
[----:B------:R-:W2:Y:S01]  /*0940*/  LDG.E.64 R14, desc[UR6][R16.64+0xc00] ;  /* 0x000c0006100e7981 */ /* 0x000ea2000c1e1b00 */
[----:B------:R-:W-:Y:S01]  /*0950*/  IADD3 R11, PT, PT, R11, 0x4, RZ ;  /* 0x000000040b0b7810 */ /* 0x000fe20007ffe0ff */
[----:B--2---:R-:W-:-:S07]  /*0960*/  DADD R14, R14, 1 ;  /* 0x3ff000000e0e7429 */ /* 0x004fce0000000000 */
[----:B------:R1:W-:Y:S04]  /*0970*/  STG.E.64 desc[UR6][R18.64+0xc00], R14 ;  /* 0x000c000e12007986 */ /* 0x0003e8000c101b06 */
.L_x_41:
[----:B------:R-:W-:Y:S05]  /*0980*/  @!P0 EXIT ;  /* 0x000000000000894d */ /* 0x000fea0003800000 */
[----:B------:R-:W4:Y:S01]  /*0990*/  LDCU UR5, c[0x0][0x398] ;  /* 0x00007300ff0577ac */ /* 0x000f220008000800 */
[----:B-1-3--:R-:W1:Y:S01]  /*09a0*/  LDC.64 R12, c[0x0][0x388] ;  /* 0x0000e200ff0c7b82 */ /* 0x00ae620000000a00 */
[--C-:B0-----:R-:W-:Y:S01]  /*09b0*/  IMAD R15, R11, 0x80, R4.reuse ;  /* 0x000000800b0f7824 */ /* 0x101fe200078e0204 */
[----:B------:R-:W-:Y:S01]  /*09c0*/  UIADD3 UR4, UPT, UPT, -UR4, URZ, URZ ;  /* 0x000000ff04047290 */ /* 0x000fe2000fffe1ff */
[----:B----4-:R-:W-:-:S05]  /*09d0*/  IADD3 R0, PT, PT, R5, UR5, R4 ;  /* 0x0000000505007c10 */ /* 0x010fca000fffe004 */
[----:B------:R-:W-:-:S07]  /*09e0*/  IMAD R11, R11, 0x80, R0 ;  /* 0x000000800b0b7824 */ /* 0x000fce00078e0200 */
.L_x_42:
[----:B-1----:R-:W-:-:S06]  /*09f0*/  IMAD.WIDE R6, R11, 0x8, R12 ;  /* 0x000000080b067825 */ /* 0x002fcc00078e020c */
[----:B------:R-:W3:Y:S01]  /*0a00*/  LDG.E.64 R6, desc[UR6][R6.64] ;  /* 0x0000000606067981 */ /* 0x000ee2000c1e1b00 */
[C---:B0-----:R-:W-:Y:S01]  /*0a10*/  IMAD.WIDE R4, R15.reuse, 0x8, R2 ;  /* 0x000000080f047825 */ /* 0x041fe200078e0202 */
[----:B------:R-:W-:Y:S01]  /*0a20*/  UIADD3 UR4, UPT, UPT, UR4, 0x1, URZ ;  /* 0x0000000104047890 */ /* 0x000fe2000fffe0ff */
[----:B------:R-:W-:Y:S02]  /*0a30*/  IADD3 R15, PT, PT, R15, 0x80, RZ ;  /* 0x000000800f0f7810 */ /* 0x000fe40007ffe0ff */
[----:B------:R-:W-:Y:S01]  /*0a40*/  VIADD R11, R11, 0x80 ;  /* 0x000000800b0b7836 */ /* 0x000fe20000000000 */
[----:B------:R-:W-:Y:S01]  /*0a50*/  UISETP.NE.AND UP0, UPT, UR4, URZ, UPT ;  /* 0x000000ff0400728c */ /* 0x000fe2000bf05270 */
[----:B---3--:R-:W-:-:S07]  /*0a60*/  DADD R8, R6, 1 ;  /* 0x3ff0000006087429 */ /* 0x008fce0000000000 */
[----:B------:R0:W-:Y:S01]  /*0a70*/  STG.E.64 desc[UR6][R4.64], R8 ;  /* 0x0000000804007986 */ /* 0x0001e2000c101b06 */
[----:B------:R-:W-:Y:S05]  /*0a80*/  BRA.U UP0, `(.L_x_42) ;  /* 0xfffffffd00d87547 */ /* 0x000fea000b83ffff */
[----:B------:R-:W-:Y:S05]  /*0a90*/  EXIT ;  /* 0x000000000000794d */ /* 0x000fea0003800000 */
.L_x_37:
        /* <DEDUP_REMOVED lines=8> */
[----:B------:R-:W-:Y:S02]  /*0b20*/  LOP3.LUT R8, R9, 0x7ffffff8, RZ, 0xc0, !PT ;  /* 0x7ffffff809087812 */ /* 0x000fe400078ec0ff */
[----:B------:R-:W-:-:S07]  /*0b30*/  MOV R14, RZ ;  /* 0x000000ff000e7202 */ /* 0x000fce0000000f00 */
.L_x_46:
[----:B0-----:R-:W-:-:S04]  /*0b40*/  IMAD R9, R14, 0x80, R7 ;  /* 0x000000800e097824 */ /* 0x001fc800078e0207 */
[----:B------:R-:W-:Y:S01]  /*0b50*/  IMAD.IADD R11, R0, 0x1, R9 ;  /* 0x00000001000b7824 */ /* 0x000fe200078e0209 */
[----:B------:R-:W-:-:S03]  /*0b60*/  ISETP.GE.AND P0, PT, R9, R6, PT ;  /* 0x000000060900720c */ /* 0x000fc60003f06270 */
[----:B-1----:R-:W-:-:S10]  /*0b70*/  IMAD.WIDE R10, R11, 0x8, R4 ;  /* 0x000000080b0a7825 */ /* 0x002fd400078e0204 */
[----:B------:R-:W2:Y:S01]  /*0b80*/  @!P0 LDG.E.64 R12, desc[UR6][R10.64] ;  /* 0x000000060a0c8981 */ /* 0x000ea2000c1e1b00 */
[C---:B------:R-:W-:Y:S01]  /*0b90*/  IADD3 R23, PT, PT, R9.reuse, 0x80, RZ ;  /* 0x0000008009177810 */ /* 0x040fe20007ffe0ff */
[----:B------:R-:W-:-:S03]  /*0ba0*/  @!P0 IMAD.WIDE.U32 R18, R9, 0x8, R2 ;  /* 0x0000000809128825 */ /* 0x000fc600078e0002 */
[----:B------:R-:W-:Y:S01]  /*0bb0*/  ISETP.GE.AND P1, PT, R23, R6, PT ;  /* 0x000000061700720c */ /* 0x000fe20003f26270 */
[----:B--2---:R-:W-:-:S07]  /*0bc0*/  @!P0 DADD R16, R12, 1 ;  /* 0x3ff000000c108429 */ /* 0x004fce0000000000 */
[----:B------:R0:W-:Y:S05]  /*0bd0*/  @!P0 STG.E.64 desc[UR6][R18.64], R16 ;  /* 0x0000001012008986 */ /* 0x0001ea000c101b06 */
[----:B------:R-:W2:Y:S01]  /*0be0*/  @!P1 LDG.E.64 R12, desc[UR6][R10.64+0x400] ;  /* 0x000400060a0c9981 */ /* 0x000ea2000c1e1b00 */
[----:B------:R-:W-:-:S05]  /*0bf0*/  VIADD R21, R9, 0x100 ;  /* 0x0000010009157836 */ /* 0x000fca0000000000 */
        /* <DEDUP_REMOVED lines=9> */
[----:B0-----:R-:W3:Y:S01]  /*0c90*/  @!P1 LDG.E.64 R16, desc[UR6][R10.64+0xc00] ;  /* 0x000c00060a109981 */ /* 0x001ee2000c1e1b00 */
[----:B------:R-:W-:-:S04]  /*0ca0*/  IADD3 R19, PT, PT, R9, 0x200, RZ ;  /* 0x0000020009137810 */ /* 0x000fc80007ffe0ff */
[----:B------:R-:W-:Y:S01]  /*0cb0*/  ISETP.GE.AND P0, PT, R19, R6, PT ;  /* 0x000000061300720c */ /* 0x000fe20003f06270 */
[----:B---3--:R-:W-:-:S07]  /*0cc0*/  @!P1 DADD R16, R16, 1 ;  /* 0x3ff0000010109429 */ /* 0x008fce0000000000 */
[----:B------:R0:W-:Y:S05]  /*0cd0*/  @!P1 STG.E.64 desc[UR6][R12.64+0x800], R16 ;  /* 0x000800100c009986 */ /* 0x0001ea000c101b06 */
[----:B------:R-:W3:Y:S01]  /*0ce0*/  @!P0 LDG.E.64 R18, desc[UR6][R10.64+0x1000] ;  /* 0x001000060a128981 */ /* 0x000ee2000c1e1b00 */
[----:B-1----:R-:W-:-:S05]  /*0cf0*/  VIADD R21, R9, 0x280 ;  /* 0x0000028009157836 */ /* 0x002fca0000000000 */
[----:B------:R-:W-:Y:S01]  /*0d00*/  ISETP.GE.AND P1, PT, R21, R6, PT ;  /* 0x000000061500720c */ /* 0x000fe20003f26270 */
[----:B---3--:R-:W-:-:S07]  /*0d10*/  @!P0 DADD R18, R18, 1 ;  /* 0x3ff0000012128429 */ /* 0x008fce0000000000 */
[----:B------:R1:W-:Y:S05]  /*0d20*/  @!P0 STG.E.64 desc[UR6][R12.64+0xc00], R18 ;  /* 0x000c00120c008986 */ /* 0x0003ea000c101b06 */
[----:B------:R-:W3:Y:S01]  /*0d30*/  @!P1 LDG.E.64 R20, desc[UR6][R10.64+0x1400] ;  /* 0x001400060a149981 */ /* 0x000ee2000c1e1b00 */
[----:B--2---:R-:W-:-:S05]  /*0d40*/  VIADD R23, R9, 0x300 ;  /* 0x0000030009177836 */ /* 0x004fca0000000000 */
[----:B------:R-:W-:Y:S01]  /*0d50*/  ISETP.GE.AND P0, PT, R23, R6, PT ;  /* 0x000000061700720c */ /* 0x000fe20003f06270 */
[----:B---3--:R-:W-:-:S07]  /*0d60*/  @!P1 DADD R20, R20, 1 ;  /* 0x3ff0000014149429 */ /* 0x008fce0000000000 */
[----:B------:R1:W-:Y:S05]  /*0d70*/  @!P1 STG.E.64 desc[UR6][R12.64+0x1000], R20 ;  /* 0x001000140c009986 */ /* 0x0003ea000c101b06 */
[----:B0-----:R-:W2:Y:S01]  /*0d80*/  @!P0 LDG.E.64 R16, desc[UR6][R10.64+0x1800] ;  /* 0x001800060a108981 */ /* 0x001ea2000c1e1b00 */
[----:B------:R-:W-:Y:S01]  /*0d90*/  IADD3 R9, PT, PT, R9, 0x380, RZ ;  /* 0x0000038009097810 */ /* 0x000fe20007ffe0ff */
[----:B------:R-:W-:Y:S01]  /*0da0*/  VIADD R14, R14, 0x8 ;  /* 0x000000080e0e7836 */ /* 0x000fe20000000000 */
[----:B------:R-:W-:Y:S04]  /*0db0*/  BSSY.RECONVERGENT B0, `(.L_x_44) ;  /* 0x0000009000007945 */ /* 0x000fe80003800200 */
[----:B------:R-:W-:Y:S01]  /*0dc0*/  ISETP.NE.AND P1, PT, R14, R8, PT ;  /* 0x000000080e00720c */ /* 0x000fe20003f25270 */
[----:B--2---:R-:W-:-:S07]  /*0dd0*/  @!P0 DADD R16, R16, 1 ;  /* 0x3ff0000010108429 */ /* 0x004fce0000000000 */
[----:B------:R1:W-:Y:S01]  /*0de0*/  @!P0 STG.E.64 desc[UR6][R12.64+0x1400], R16 ;  /* 0x001400100c008986 */ /* 0x0003e2000c101b06 */
[----:B------:R-:W-:-:S13]  /*0df0*/  ISETP.GE.AND P0, PT, R9, R6, PT ;  /* 0x000000060900720c */ /* 0x000fda0003f06270 */
[----:B-1----:R-:W-:Y:S05]  /*0e00*/  @P0 BRA `(.L_x_45) ;  /* 0x00000000000c0947 */ /* 0x002fea0003800000 */
[----:B------:R-:W2:Y:S02]  /*0e10*/  LDG.E.64 R10, desc[UR6][R10.64+0x1c00] ;  /* 0x001c00060a0a7981 */ /* 0x000ea4000c1e1b00 */
[----:B--2---:R-:W-:-:S07]  /*0e20*/  DADD R16, R10, 1 ;  /* 0x3ff000000a107429 */ /* 0x004fce0000000000 */
[----:B------:R0:W-:Y:S04]  /*0e30*/  STG.E.64 desc[UR6][R12.64+0x1800], R16 ;  /* 0x001800100c007986 */ /* 0x0001e8000c101b06 */
.L_x_45:
[----:B------:R-:W-:Y:S05]  /*0e40*/  BSYNC.RECONVERGENT B0 ;  /* 0x0000000000007941 */ /* 0x000fea0003800200 */
.L_x_44:
[----:B------:R-:W-:Y:S05]  /*0e50*/  @P1 BRA `(.L_x_46) ;  /* 0xfffffffc00381947 */ /* 0x000fea000383ffff */
.L_x_43:
[----:B------:R-:W-:-:S13]  /*0e60*/  ISETP.NE.AND P0, PT, R15, RZ, PT ;  /* 0x000000ff0f00720c */ /* 0x000fda0003f05270 */
[----:B------:R-:W-:Y:S05]  /*0e70*/  @!P0 EXIT ;  /* 0x000000000000894d */ /* 0x000fea0003800000 */
[----:B------:R-:W1:Y:S01]  /*0e80*/  LDC R9, c[0x0][0x384] ;  /* 0x0000e100ff097b82 */ /* 0x000e620000000800 */
[----:B------:R-:W-:Y:S02]  /*0e90*/  ISETP.GE.U32.AND P0, PT, R15, 0x4, PT ;  /* 0x000000040f00780c */ /* 0x000fe40003f06070 */
[----:B-1----:R-:W-:-:S11]  /*0ea0*/  LOP3.LUT R14, R9, 0x3, RZ, 0xc0, !PT ;  /* 0x00000003090e7812 */ /* 0x002fd600078ec0ff */
[----:B------:R-:W-:Y:S05]  /*0eb0*/  @!P0 BRA `(.L_x_47) ;  /* 0x0000000000948947 */ /* 0x000fea0003800000 */
[----:B------:R-:W1:Y:S01]  /*0ec0*/  LDC.64 R10, c[0x0][0x388] ;  /* 0x0000e200ff0a7b82 */ /* 0x000e620000000a00 */
[----:B0-----:R-:W-:Y:S01]  /*0ed0*/  IMAD R17, R8, 0x80, R7 ;  /* 0x0000008008117824 */ /* 0x001fe200078e0207 */
[----:B------:R-:W-:Y:S03]  /*0ee0*/  BSSY.RECONVERGENT B0, `(.L_x_48) ;  /* 0x000000f000007945 */ /* 0x000fe60003800200 */
[C---:B------:R-:W-:Y:S01]  /*0ef0*/  VIADD R13, R17.reuse, 0x100 ;  /* 0x00000100110d7836 */ /* 0x040fe20000000000 */
[CC--:B------:R-:W-:Y:S01]  /*0f00*/  ISETP.GE.AND P0, PT, R17.reuse, R6.reuse, PT ;  /* 0x000000061100720c */ /* 0x0c0fe20003f06270 */
[C---:B------:R-:W-:Y:S01]  /*0f10*/  VIADD R15, R17.reuse, 0x180 ;  /* 0x00000180110f7836 */ /* 0x040fe20000000000 */
[----:B------:R-:W-:Y:S02]  /*0f20*/  IADD3 R5, PT, PT, R17, 0x80, RZ ;  /* 0x0000008011057810 */ /* 0x000fe40007ffe0ff */
[----:B------:R-:W-:-:S02]  /*0f30*/  ISETP.GE.AND P2, PT, R13, R6, PT ;  /* 0x000000060d00720c */ /* 0x000fc40003f46270 */
[-C--:B------:R-:W-:Y:S02]  /*0f40*/  ISETP.GE.AND P1, PT, R5, R6.reuse, PT ;  /* 0x000000060500720c */ /* 0x080fe40003f26270 */
[----:B------:R-:W-:Y:S02]  /*0f50*/  IADD3 R5, PT, PT, R0, R17, RZ ;  /* 0x0000001100057210 */ /* 0x000fe40007ffe0ff */
[----:B------:R-:W-:-:S03]  /*0f60*/  ISETP.GE.AND P3, PT, R15, R6, PT ;  /* 0x000000060f00720c */ /* 0x000fc60003f66270 */
[----:B-1----:R-:W-:-:S04]  /*0f70*/  IMAD.WIDE R10, R5, 0x8, R10 ;  /* 0x00000008050a7825 */ /* 0x002fc800078e020a */
[----:B------:R-:W-:Y:S01]  /*0f80*/  IMAD.WIDE R4, R17, 0x8, R2 ;  /* 0x0000000811047825 */ /* 0x000fe200078e0202 */
[----:B------:R-:W-:Y:S06]  /*0f90*/  @P0 BRA `(.L_x_49) ;  /* 0x00000000000c0947 */ /* 0x000fec0003800000 */
[----:B------:R-:W2:Y:S02]  /*0fa0*/  LDG.E.64 R12, desc[UR6][R10.64] ;  /* 0x000000060a0c7981 */ /* 0x000ea4000c1e1b00 */
[----:B--2---:R-:W-:-:S07]  /*0fb0*/  DADD R12, R12, 1 ;  /* 0x3ff000000c0c7429 */ /* 0x004fce0000000000 */
[----:B------:R0:W-:Y:S04]  /*0fc0*/  STG.E.64 desc[UR6][R4.64], R12 ;  /* 0x0000000c04007986 */ /* 0x0001e8000c101b06 */
.L_x_49:
[----:B------:R-:W-:Y:S05]  /*0fd0*/  BSYNC.RECONVERGENT B0 ;  /* 0x0000000000007941 */ /* 0x000fea0003800200 */
.L_x_48:
[----:B------:R-:W-:Y:S04]  /*0fe0*/  BSSY.RECONVERGENT B0, `(.L_x_50) ;  /* 0x0000005000007945 */ /* 0x000fe80003800200 */
[----:B------:R-:W-:Y:S05]  /*0ff0*/  @P1 BRA `(.L_x_51) ;  /* 0x00000000000c1947 */ /* 0x000fea0003800000 */
[----:B0-----:R-:W2:Y:S02]  /*1000*/  LDG.E.64 R12, desc[UR6][R10.64+0x400] ;  /* 0x000400060a0c7981 */ /* 0x001ea4000c1e1b00 */
[----:B--2---:R-:W-:-:S07]  /*1010*/  DADD R12, R12, 1 ;  /* 0x3ff000000c0c7429 */ /* 0x004fce0000000000 */
[----:B------:R1:W-:Y:S04]  /*1020*/  STG.E.64 desc[UR6][R4.64+0x400], R12 ;  /* 0x0004000c04007986 */ /* 0x0003e8000c101b06 */
.L_x_51:
[----:B------:R-:W-:Y:S05]  /*1030*/  BSYNC.RECONVERGENT B0 ;  /* 0x0000000000007941 */ /* 0x000fea0003800200 */
.L_x_50:
[----:B------:R-:W-:Y:S04]  /*1040*/  BSSY.RECONVERGENT B0, `(.L_x_52) ;  /* 0x0000005000007945 */ /* 0x000fe80003800200 */
[----:B------:R-:W-:Y:S05]  /*1050*/  @P2 BRA `(.L_x_53) ;  /* 0x00000000000c2947 */ /* 0x000fea0003800000 */
[----:B01----:R-:W2:Y:S02]  /*1060*/  LDG.E.64 R12, desc[UR6][R10.64+0x800] ;  /* 0x000800060a0c7981 */ /* 0x003ea4000c1e1b00 */
[----:B--2---:R-:W-:-:S07]  /*1070*/  DADD R12, R12, 1 ;  /* 0x3ff000000c0c7429 */ /* 0x004fce0000000000 */
[----:B------:R2:W-:Y:S04]  /*1080*/  STG.E.64 desc[UR6][R4.64+0x800], R12 ;  /* 0x0008000c04007986 */ /* 0x0005e8000c101b06 */
.L_x_53:
[----:B------:R-:W-:Y:S05]  /*1090*/  BSYNC.RECONVERGENT B0 ;  /* 0x0000000000007941 */ /* 0x000fea0003800200 */
.L_x_52:
[----:B------:R-:W-:Y:S04]  /*10a0*/  BSSY.RECONVERGENT B0, `(.L_x_54) ;  /* 0x0000005000007945 */ /* 0x000fe80003800200 */
[----:B------:R-:W-:Y:S05]  /*10b0*/  @P3 BRA `(.L_x_55) ;  /* 0x00000000000c3947 */ /* 0x000fea0003800000 */
[----:B------:R-:W0:Y:S02]  /*10c0*/  LDG.E.64 R10, desc[UR6][R10.64+0xc00] ;  /* 0x000c00060a0a7981 */ /* 0x000e24000c1e1b00 */
[----:B012---:R-:W-:-:S07]  /*10d0*/  DADD R12, R10, 1 ;  /* 0x3ff000000a0c7429 */ /* 0x007fce0000000000 */
[----:B------:R3:W-:Y:S04]  /*10e0*/  STG.E.64 desc[UR6][R4.64+0xc00], R12 ;  /* 0x000c000c04007986 */ /* 0x0007e8000c101b06 */
.L_x_55:
[----:B------:R-:W-:Y:S05]  /*10f0*/  BSYNC.RECONVERGENT B0 ;  /* 0x0000000000007941 */ /* 0x000fea0003800200 */
.L_x_54:
[----:B------:R-:W-:-:S07]  /*1100*/  VIADD R8, R8, 0x4 ;  /* 0x0000000408087836 */ /* 0x000fce0000000000 */
.L_x_47:
[----:B------:R-:W-:-:S13]  /*1110*/  ISETP.NE.AND P0, PT, R14, RZ, PT ;  /* 0x000000ff0e00720c */ /* 0x000fda0003f05270 */
[----:B------:R-:W-:Y:S05]  /*1120*/  @!P0 EXIT ;  /* 0x000000000000894d */ /* 0x000fea0003800000 */
[----:B------:R-:W-:-:S13]  /*1130*/  ISETP.NE.AND P0, PT, R14, 0x1, PT ;  /* 0x000000010e00780c */ /* 0x000fda0003f05270 */
[----:B------:R-:W-:Y:S05]  /*1140*/  @!P0 BRA `(.L_x_56) ;  /* 0x0000000000548947 */ /* 0x000fea0003800000 */
[----:B------:R-:W4:Y:S01]  /*1150*/  LDC.64 R10, c[0x0][0x388] ;  /* 0x0000e200ff0a7b82 */ /* 0x000f220000000a00 */
[----:B0123--:R-:W-:Y:S01]  /*1160*/  IMAD R13, R8, 0x80, R7 ;  /* 0x00000080080d7824 */ /* 0x00ffe200078e0207 */
[----:B------:R-:W-:Y:S04]  /*1170*/  BSSY.RECONVERGENT B0, `(.L_x_57) ;  /* 0x000000b000007945 */ /* 0x000fe80003800200 */
[C---:B------:R-:W-:Y:S02]  /*1180*/  ISETP.GE.AND P0, PT, R13.reuse, R6, PT ;  /* 0x000000060d00720c */ /* 0x040fe40003f06270 */
[----:B------:R-:W-:-:S04]  /*1190*/  IADD3 R5, PT, PT, R13, 0x80, RZ ;  /* 0x000000800d057810 */ /* 0x000fc80007ffe0ff */
[----:B------:R-:W-:Y:S01]  /*11a0*/  ISETP.GE.AND P1, PT, R5, R6, PT ;  /* 0x000000060500720c */ /* 0x000fe20003f26270 */
[----:B------:R-:W-:Y:S02]  /*11b0*/  IMAD.IADD R5, R0, 0x1, R13 ;  /* 0x0000000100057824 */ /* 0x000fe400078e020d */
[----:B------:R-:W-:-:S04]  /*11c0*/  IMAD.WIDE R12, R13, 0x8, R2 ;  /* 0x000000080d0c7825 */ /* 0x000fc800078e0202 */
[----:B----4-:R-:W-:Y:S01]  /*11d0*/  IMAD.WIDE R10, R5, 0x8, R10 ;  /* 0x00000008050a7825 */ /* 0x010fe200078e020a */
[----:B------:R-:W-:Y:S06]  /*11e0*/  @P0 BRA `(.L_x_58) ;  /* 0x00000000000c0947 */ /* 0x000fec0003800000 */
[----:B------:R-:W2:Y:S02]  /*11f0*/  LDG.E.64 R4, desc[UR6][R10.64] ;  /* 0x000000060a047981 */ /* 0x000ea4000c1e1b00 */
[----:B--2---:R-:W-:-:S07]  /*1200*/  DADD R4, R4, 1 ;  /* 0x3ff0000004047429 */ /* 0x004fce0000000000 */
[----:B------:R0:W-:Y:S04]  /*1210*/  STG.E.64 desc[UR6][R12.64], R4 ;  /* 0x000000040c007986 */ /* 0x0001e8000c101b06 */
.L_x_58:
[----:B------:R-:W-:Y:S05]  /*1220*/  BSYNC.RECONVERGENT B0 ;  /* 0x0000000000007941 */ /* 0x000fea0003800200 */
.L_x_57:
[----:B------:R-:W-:Y:S04]  /*1230*/  BSSY.RECONVERGENT B0, `(.L_x_59) ;  /* 0x0000005000007945 */ /* 0x000fe80003800200 */
[----:B------:R-:W-:Y:S05]  /*1240*/  @P1 BRA `(.L_x_60) ;  /* 0x00000000000c1947 */ /* 0x000fea0003800000 */
[----:B0-----:R-:W2:Y:S02]  /*1250*/  LDG.E.64 R4, desc[UR6][R10.64+0x400] ;  /* 0x000400060a047981 */ /* 0x001ea4000c1e1b00 */
[----:B--2---:R-:W-:-:S07]  /*1260*/  DADD R4, R4, 1 ;  /* 0x3ff0000004047429 */ /* 0x004fce0000000000 */
[----:B------:R1:W-:Y:S04]  /*1270*/  STG.E.64 desc[UR6][R12.64+0x400], R4 ;  /* 0x000400040c007986 */ /* 0x0003e8000c101b06 */
.L_x_60:
[----:B------:R-:W-:Y:S05]  /*1280*/  BSYNC.RECONVERGENT B0 ;  /* 0x0000000000007941 */ /* 0x000fea0003800200 */
.L_x_59:
[----:B------:R-:W-:-:S07]  /*1290*/  VIADD R8, R8, 0x2 ;  /* 0x0000000208087836 */ /* 0x000fce0000000000 */
.L_x_56:
[----:B------:R-:W-:-:S04]  /*12a0*/  LOP3.LUT R9, R9, 0x1, RZ, 0xc0, !PT ;  /* 0x0000000109097812 */ /* 0x000fc800078ec0ff */
[----:B------:R-:W-:-:S13]  /*12b0*/  ISETP.NE.U32.AND P0, PT, R9, 0x1, PT ;  /* 0x000000010900780c */ /* 0x000fda0003f05070 */
[----:B------:R-:W-:Y:S05]  /*12c0*/  @P0 EXIT ;  /* 0x000000000000094d */ /* 0x000fea0003800000 */
[----:B0-----:R-:W-:-:S04]  /*12d0*/  LEA R9, R8, R7, 0x7 ;  /* 0x0000000708097211 */ /* 0x001fc800078e38ff */
[----:B------:R-:W-:-:S13]  /*12e0*/  ISETP.GE.AND P0, PT, R9, R6, PT ;  /* 0x000000060900720c */ /* 0x000fda0003f06270 */
[----:B------:R-:W-:Y:S05]  /*12f0*/  @P0 EXIT ;  /* 0x000000000000094d */ /* 0x000fea0003800000 */
[----:B-123--:R-:W0:Y:S01]  /*1300*/  LDC.64 R4, c[0x0][0x388] ;  /* 0x0000e200ff047b82 */ /* 0x00ee220000000a00 */
[----:B------:R-:W-:-:S04]  /*1310*/  IMAD.IADD R7, R0, 0x1, R9 ;  /* 0x0000000100077824 */ /* 0x000fc800078e0209 */
[----:B0-----:R-:W-:-:S06]  /*1320*/  IMAD.WIDE R4, R7, 0x8, R4 ;  /* 0x0000000807047825 */ /* 0x001fcc00078e0204 */
[----:B------:R-:W2:Y:S01]  /*1330*/  LDG.E.64 R4, desc[UR6][R4.64] ;  /* 0x0000000604047981 */ /* 0x000ea2000c1e1b00 */
[----:B------:R-:W-:Y:S01]  /*1340*/  IMAD.WIDE R2, R9, 0x8, R2 ;  /* 0x0000000809027825 */ /* 0x000fe200078e0202 */
[----:B--2---:R-:W-:-:S07]  /*1350*/  DADD R6, R4, 1 ;  /* 0x3ff0000004067429 */ /* 0x004fce0000000000 */
[----:B------:R-:W-:Y:S01]  /*1360*/  STG.E.64 desc[UR6][R2.64], R6 ;  /* 0x0000000602007986 */ /* 0x000fe2000c101b06 */
[----:B------:R-:W-:Y:S05]  /*1370*/  EXIT ;  /* 0x000000000000794d */ /* 0x000fea0003800000 */
.L_x_61:
        /* <DEDUP_REMOVED lines=16> */
.L_x_66:


//--------------------- .text._ZN3cub18CUB_300001_SM_10006detail8for_each13static_kernelINS2_12policy_hub_t12policy_500_tEmN6thrust24THRUST_300001_SM_1000_NS8cuda_cub20__uninitialized_fill7functorINS7_10device_ptrIdEEdEEEEvT0_T1_ --------------------------
	.section	.text._ZN3cub18CUB_300001_SM_10006detail8for_each13static_kernelINS2_12policy_hub_t12policy_500_tEmN6thrust24THRUST_300001_SM_1000_NS8cuda_cub20__uninitialized_fill7functorINS7_10device_ptrIdEEdEEEEvT0_T1_,"ax",@progbits
	.align	128
        .global         _ZN3cub18CUB_300001_SM_10006detail8for_each13static_kernelINS2_12policy_hub_t12policy_500_tEmN6thrust24THRUST_300001_SM_1000_NS8cuda_cub20__uninitialized_fill7functorINS7_10device_ptrIdEEdEEEEvT0_T1_
        .type           _ZN3cub18CUB_300001_SM_10006detail8for_each13static_kernelINS2_12policy_hub_t12policy_500_tEmN6thrust24THRUST_300001_SM_1000_NS8cuda_cub20__uninitialized_fill7functorINS7_10device_ptrIdEEdEEEEvT0_T1_,@function
        .size           _ZN3cub18CUB_300001_SM_10006detail8for_each13static_kernelINS2_12policy_hub_t12policy_500_tEmN6thrust24THRUST_300001_SM_1000_NS8cuda_cub20__uninitialized_fill7functorINS7_10device_ptrIdEEdEEEEvT0_T1_,(.L_x_67 - _ZN3cub18CUB_300001_SM_10006detail8for_each13static_kernelINS2_12policy_hub_t12policy_500_tEmN6thrust24THRUST_300001_SM_1000_NS8cuda_cub20__uninitialized_fill7functorINS7_10device_ptrIdEEdEEEEvT0_T1_)
        .other          _ZN3cub18CUB_300001_SM_10006detail8for_each13static_kernelINS2_12policy_hub_t12policy_500_tEmN6thrust24THRUST_300001_SM_1000_NS8cuda_cub20__uninitialized_fill7functorINS7_10device_ptrIdEEdEEEEvT0_T1_,@"STO_CUDA_ENTRY STV_DEFAULT"
_ZN3cub18CUB_300001_SM_10006detail8for_each13static_kernelINS2_12policy_hub_t12policy_500_tEmN6thrust24THRUST_300001_SM_1000_NS8cuda_cub20__uninitialized_fill7functorINS7_10device_ptrIdEEdEEEEvT0_T1_:
.text._ZN3cub18CUB_300001_SM_10006detail8for_each13static_kernelINS2_12policy_hub_t12policy_500_tEmN6thrust24THRUST_300001_SM_1000_NS8cuda_cub20__uninitialized_fill7functorINS7_10device_ptrIdEEdEEEEvT0_T1_:
[----:B------:R-:W-:Y:S08]  /*0000*/  LDC R1, c[0x0][0x37c] ;  /* 0x0000df00ff017b82 */ /* 0x000ff00000000800 */
[----:B------:R-:W0:Y:S01]  /*0010*/  S2UR UR4, SR_CTAID.X ;  /* 0x00000000000479c3 */ /* 0x000e220000002500 */
[----:B------:R-:W1:Y:S01]  /*0020*/  LDCU.64 UR6, c[0x0][0x380] ;  /* 0x00007000ff0677ac */ /* 0x000e620008000a00 */
[----:B------:R-:W2:Y:S01]  /*0030*/  LDCU.64 UR8, c[0x0][0x358] ;  /* 0x00006b00ff0877ac */ /* 0x000ea20008000a00 */
[----:B0-----:R-:W-:-:S04]  /*0040*/  UIMAD.WIDE.U32 UR4, UR4, 0x200, URZ ;  /* 0x00000200040478a5 */ /* 0x001fc8000f8e00ff */
[----:B-1----:R-:W-:-:S04]  /*0050*/  UIADD3 UR6, UP0, UPT, -UR4, UR6, URZ ;  /* 0x0000000604067290 */ /* 0x002fc8000ff1e1ff */
[----:B------:R-:W-:Y:S02]  /*0060*/  UIADD3.X UR7, UPT, UPT, ~UR5, UR7, URZ, UP0, !UPT ;  /* 0x0000000705077290 */ /* 0x000fe400087fe5ff */
[----:B------:R-:W-:-:S04]  /*0070*/  UISETP.GE.U32.AND UP0, UPT, UR6, 0x200, UPT ;  /* 0x000002000600788c */ /* 0x000fc8000bf06070 */
[----:B------:R-:W-:-:S09]  /*0080*/  UISETP.GE.U32.AND.EX UP0, UPT, UR7, URZ, UPT, UP0 ;  /* 0x000000ff0700728c */ /* 0x000fd2000bf06100 */
[----:B--2---:R-:W-:Y:S05]  /*0090*/  BRA.U !UP0, `(.L_x_62) ;  /* 0x0000000108287547 */ /* 0x004fea000b800000 */
[----:B------:R-:W0:Y:S01]  /*00a0*/  S2R R0, SR_TID.X ;  /* 0x0000000000007919 */ /* 0x000e220000002100 */
[----:B------:R-:W1:Y:S01]  /*00b0*/  LDCU.64 UR6, c[0x0][0x388] ;  /* 0x00007100ff0677ac */ /* 0x000e620008000a00 */
[----:B------:R-:W2:Y:S01]  /*00c0*/  LDC.64 R4, c[0x0][0x390] ;  /* 0x0000e400ff047b82 */ /* 0x000ea20000000a00 */
[----:B0-----:R-:W-:-:S05]  /*00d0*/  IADD3 R0, P0, PT, R0, UR4, RZ ;  /* 0x0000000400007c10 */ /* 0x001fca000ff1e0ff */
[----:B------:R-:W-:Y:S01]  /*00e0*/  IMAD.X R3, RZ, RZ, UR5, P0 ;  /* 0x00000005ff037e24 */ /* 0x000fe200080e06ff */
[----:B-1----:R-:W-:-:S04]  /*00f0*/  LEA R2, P0, R0, UR6, 0x3 ;  /* 0x0000000600027c11 */ /* 0x002fc8000f8018ff */
[----:B------:R-:W-:-:S05]  /*0100*/  LEA.HI.X R3, R0, UR7, R3, 0x3, P0 ;  /* 0x0000000700037c11 */ /* 0x000fca00080f1c03 */
[----:B--2---:R-:W-:Y:S04]  /*0110*/  STG.E.64 desc[UR8][R2.64], R4 ;  /* 0x0000000402007986 */ /* 0x004fe8000c101b08 */
[----:B------:R-:W-:Y:S01]  /*0120*/  STG.E.64 desc[UR8][R2.64+0x800], R4 ;  /* 0x0008000402007986 */ /* 0x000fe2000c101b08 */
[----:B------:R-:W-:Y:S05]  /*0130*/  EXIT ;  /* 0x000000000000794d */ /* 0x000fea0003800000 */
.L_x_62:
[----:B------:R-:W0:Y:S01]  /*0140*/  S2R R0, SR_TID.X ;  /* 0x0000000000007919 */ /* 0x000e220000002100 */
[----:B------:R-:W-:Y:S01]  /*0150*/  IMAD.U32 R2, RZ, RZ, UR7 ;  /* 0x00000007ff027e24 */ /* 0x000fe2000f8e00ff */
[----:B------:R-:W1:Y:S01]  /*0160*/  LDCU.64 UR10, c[0x0][0x388] ;  /* 0x00007100ff0a77ac */ /* 0x000e620008000a00 */
[----:B------:R-:W-:Y:S01]  /*0170*/  IMAD.U32 R6, RZ, RZ, UR7 ;  /* 0x00000007ff067e24 */ /* 0x000fe2000f8e00ff */
[----:B0-----:R-:W-:-:S04]  /*0180*/  ISETP.LT.U32.AND P0, PT, R0, UR6, PT ;  /* 0x0000000600007c0c */ /* 0x001fc8000bf01070 */
[----:B------:R-:W-:Y:S01]  /*0190*/  ISETP.GT.U32.AND.EX P0, PT, R2, RZ, PT, P0 ;  /* 0x000000ff0200720c */ /* 0x000fe20003f04100 */
[C---:B------:R-:W-:Y:S01]  /*01a0*/  VIADD R2, R0.reuse, 0x100 ;  /* 0x0000010000027836 */ /* 0x040fe20000000000 */
[----:B------:R-:W-:-:S04]  /*01b0*/  IADD3 R0, P2, PT, R0, UR4, RZ ;  /* 0x0000000400007c10 */ /* 0x000fc8000ff5e0ff */
[----:B------:R-:W-:Y:S01]  /*01c0*/  ISETP.LT.U32.AND P1, PT, R2, UR6, PT ;  /* 0x0000000602007c0c */ /* 0x000fe2000bf21070 */
[----:B------:R-:W-:Y:S01]  /*01d0*/  IMAD.X R3, RZ, RZ, UR5, P2 ;  /* 0x00000005ff037e24 */ /* 0x000fe200090e06ff */
[----:B-1----:R-:W-:Y:S02]  /*01e0*/  LEA R2, P2, R0, UR10, 0x3 ;  /* 0x0000000a00027c11 */ /* 0x002fe4000f8418ff */
[----:B------:R-:W-:Y:S02]  /*01f0*/  ISETP.GT.U32.AND.EX P1, PT, R6, RZ, PT, P1 ;  /* 0x000000ff0600720c */ /* 0x000fe40003f24110 */
[----:B------:R-:W-:Y:S01]  /*0200*/  LEA.HI.X R3, R0, UR11, R3, 0x3, P2 ;  /* 0x0000000b00037c11 */ /* 0x000fe200090f1c03 */
[----:B------:R-:W0:Y:S04]  /*0210*/  @P0 LDC.64 R4, c[0x0][0x390] ;  /* 0x0000e400ff040b82 */ /* 0x000e280000000a00 */
[----:B0-----:R0:W-:Y:S06]  /*0220*/  @P0 STG.E.64 desc[UR8][R2.64], R4 ;  /* 0x0000000402000986 */ /* 0x0011ec000c101b08 */
[----:B------:R-:W-:Y:S05]  /*0230*/  @!P1 EXIT ;  /* 0x000000000000994d */ /* 0x000fea0003800000 */
[----:B0-----:R-:W0:Y:S02]  /*0240*/  LDC.64 R4, c[0x0][0x390] ;  /* 0x0000e400ff047b82 */ /* 0x001e240000000a00 */
[----:B0-----:R-:W-:Y:S01]  /*0250*/  STG.E.64 desc[UR8][R2.64+0x800], R4 ;  /* 0x0008000402007986 */ /* 0x001fe2000c101b08 */
[----:B------:R-:W-:Y:S05]  /*0260*/  EXIT ;  /* 0x000000000000794d */ /* 0x000fea0003800000 */
.L_x_63:
        /* <DEDUP_REMOVED lines=9> */
.L_x_67:


//--------------------- .text._ZN3cub18CUB_300001_SM_10006detail11EmptyKernelIvEEvv --------------------------
	.section	.text._ZN3cub18CUB_300001_SM_10006detail11EmptyKernelIvEEvv,"ax",@progbits
	.align	128
        .global         _ZN3cub18CUB_300001_SM_10006detail11EmptyKernelIvEEvv
        .type           _ZN3cub18CUB_300001_SM_10006detail11EmptyKernelIvEEvv,@function
        .size           _ZN3cub18CUB_300001_SM_10006detail11EmptyKernelIvEEvv,(.L_x_68 - _ZN3cub18CUB_300001_SM_10006detail11EmptyKernelIvEEvv)
        .other          _ZN3cub18CUB_300001_SM_10006detail11EmptyKernelIvEEvv,@"STO_CUDA_ENTRY STV_DEFAULT"
_ZN3cub18CUB_300001_SM_10006detail11EmptyKernelIvEEvv:
.text._ZN3cub18CUB_300001_SM_10006detail11EmptyKernelIvEEvv:
[----:B------:R-:W-:Y:S01]  /*0000*/  LDC R1, c[0x0][0x37c] ;  /* 0x0000df00ff017b82 */ /* 0x000fe20000000800 */
[----:B------:R-:W-:Y:S05]  /*0010*/  EXIT ;  /* 0x000000000000794d */ /* 0x000fea0003800000 */
.L_x_64:
        /* <DEDUP_REMOVED lines=14> */
.L_x_68:


//--------------------- .nv.shared.reserved.0     --------------------------
	.section	.nv.shared.reserved.0,"aw",@nobits
	.weak		__nv_reservedSMEM_offset_0_alias
	.size		__nv_reservedSMEM_offset_0_alias, 0, 64
	.other		__nv_reservedSMEM_offset_0_alias,@"STO_CUDA_RESERVED_SHARED STV_DEFAULT"
__nv_reservedSMEM_offset_0_alias:
	.zero		0
	.zero		64


//--------------------- .nv.global                --------------------------
	.section	.nv.global,"aw",@nobits
.nv.global:
	.type		_ZN30_INTERNAL_84e0013b_4_k_cu_main6thrust24THRUST_300001_SM_1000_NS3seqE,@object
	.size		_ZN30_INTERNAL_84e0013b_4_k_cu_main6thrust24THRUST_300001_SM_1000_NS3seqE,(_ZN30_INTERNAL_84e0013b_4_k_cu_main4cuda3std3__48in_placeE - _ZN30_INTERNAL_84e0013b_4_k_cu_main6thrust24THRUST_300001_SM_1000_NS3seqE)
_ZN30_INTERNAL_84e0013b_4_k_cu_main6thrust24THRUST_300001_SM_1000_NS3seqE:
	.zero		1
	.type		_ZN30_INTERNAL_84e0013b_4_k_cu_main4cuda3std3__48in_placeE,@object
	.size		_ZN30_INTERNAL_84e0013b_4_k_cu_main4cuda3std3__48in_placeE,(_ZN30_INTERNAL_84e0013b_4_k_cu_main4cuda3std6ranges3__45__cpo4sizeE - _ZN30_INTERNAL_84e0013b_4_k_cu_main4cuda3std3__48in_placeE)
_ZN30_INTERNAL_84e0013b_4_k_cu_main4cuda3std3__48in_placeE:
	.zero		1
	.type		_ZN30_INTERNAL_84e0013b_4_k_cu_main4cuda3std6ranges3__45__cpo4sizeE,@object
	.size		_ZN30_INTERNAL_84e0013b_4_k_cu_main4cuda3std6ranges3__45__cpo4sizeE,(_ZN30_INTERNAL_84e0013b_4_k_cu_main6thrust24THRUST_300001_SM_1000_NS12placeholders2_3E - _ZN30_INTERNAL_84e0013b_4_k_cu_main4cuda3std6ranges3__45__cpo4sizeE)
_ZN30_INTERNAL_84e0013b_4_k_cu_main4cuda3std6ranges3__45__cpo4sizeE:
	.zero		1
	.type		_ZN30_INTERNAL_84e0013b_4_k_cu_main6thrust24THRUST_300001_SM_1000_NS12placeholders2_3E,@object
	.size		_ZN30_INTERNAL_84e0013b_4_k_cu_main6thrust24THRUST_300001_SM_1000_NS12placeholders2_3E,(_ZN30_INTERNAL_84e0013b_4_k_cu_main4cuda3std3__45__cpo6cbeginE - _ZN30_INTERNAL_84e0013b_4_k_cu_main6thrust24THRUST_300001_SM_1000_NS12placeholders2_3E)
_ZN30_INTERNAL_84e0013b_4_k_cu_main6thrust24THRUST_300001_SM_1000_NS12placeholders2_3E:
	.zero		1
	.type		_ZN30_INTERNAL_84e0013b_4_k_cu_main4cuda3std3__45__cpo6cbeginE,@object
	.size		_ZN30_INTERNAL_84e0013b_4_k_cu_main4cuda3std3__45__cpo6cbeginE,(_ZN30_INTERNAL_84e0013b_4_k_cu_main4cuda3std6ranges3__45__cpo6cbeginE - _ZN30_INTERNAL_84e0013b_4_k_cu_main4cuda3std3__45__cpo6cbeginE)
_ZN30_INTERNAL_84e0013b_4_k_cu_main4cuda3std3__45__cpo6cbeginE:
	.zero		1
	.type		_ZN30_INTERNAL_84e0013b_4_k_cu_main4cuda3std6ranges3__45__cpo6cbeginE,@object
	.size		_ZN30_INTERNAL_84e0013b_4_k_cu_main4cuda3std6ranges3__45__cpo6cbeginE,(_ZN30_INTERNAL_84e0013b_4_k_cu_main6thrust24THRUST_300001_SM_1000_NS12placeholders2_7E - _ZN30_INTERNAL_84e0013b_4_k_cu_main4cuda3std6ranges3__45__cpo6cbeginE)
_ZN30_INTERNAL_84e0013b_4_k_cu_main4cuda3std6ranges3__45__cpo6cbeginE:
	.zero		1
	.type		_ZN30_INTERNAL_84e0013b_4_k_cu_main6thrust24THRUST_300001_SM_1000_NS12placeholders2_7E,@object
	.size		_ZN30_INTERNAL_84e0013b_4_k_cu_main6thrust24THRUST_300001_SM_1000_NS12placeholders2_7E,(_ZN30_INTERNAL_84e0013b_4_k_cu_main4cuda3std3__45__cpo7crbeginE - _ZN30_INTERNAL_84e0013b_4_k_cu_main6thrust24THRUST_300001_SM_1000_NS12placeholders2_7E)
_ZN30_INTERNAL_84e0013b_4_k_cu_main6thrust24THRUST_300001_SM_1000_NS12placeholders2_7E:
	.zero		1
	.type		_ZN30_INTERNAL_84e0013b_4_k_cu_main4cuda3std3__45__cpo7crbeginE,@object
	.size		_ZN30_INTERNAL_84e0013b_4_k_cu_main4cuda3std3__45__cpo7crbeginE,(_ZN30_INTERNAL_84e0013b_4_k_cu_main4cuda3std6ranges3__45__cpo4nextE - _ZN30_INTERNAL_84e0013b_4_k_cu_main4cuda3std3__45__cpo7crbeginE)
_ZN30_INTERNAL_84e0013b_4_k_cu_main4cuda3std3__45__cpo7crbeginE:
	.zero		1
	.type		_ZN30_INTERNAL_84e0013b_4_k_cu_main4cuda3std6ranges3__45__cpo4nextE,@object
	.size		_ZN30_INTERNAL_84e0013b_4_k_cu_main4cuda3std6ranges3__45__cpo4nextE,(_ZN30_INTERNAL_84e0013b_4_k_cu_main4cuda3std6ranges3__45__cpo4swapE - _ZN30_INTERNAL_84e0013b_4_k_cu_main4cuda3std6ranges3__45__cpo4nextE)
_ZN30_INTERNAL_84e0013b_4_k_cu_main4cuda3std6ranges3__45__cpo4nextE:
	.zero		1
	.type		_ZN30_INTERNAL_84e0013b_4_k_cu_main4cuda3std6ranges3__45__cpo4swapE,@object
	.size		_ZN30_INTERNAL_84e0013b_4_k_cu_main4cuda3std6ranges3__45__cpo4swapE,(_ZN30_INTERNAL_84e0013b_4_k_cu_main6thrust24THRUST_300001_SM_1000_NS8cuda_cub10par_nosyncE - _ZN30_INTERNAL_84e0013b_4_k_cu_main4cuda3std6ranges3__45__cpo4swapE)
_ZN30_INTERNAL_84e0013b_4_k_cu_main4cuda3std6ranges3__45__cpo4swapE:
	.zero		1
	.type		_ZN30_INTERNAL_84e0013b_4_k_cu_main6thrust24THRUST_300001_SM_1000_NS8cuda_cub10par_nosyncE,@object
	.size		_ZN30_INTERNAL_84e0013b_4_k_cu_main6thrust24THRUST_300001_SM_1000_NS8cuda_cub10par_nosyncE,(_ZN30_INTERNAL_84e0013b_4_k_cu_main6thrust24THRUST_300001_SM_1000_NS12placeholders2_9E - _ZN30_INTERNAL_84e0013b_4_k_cu_main6thrust24THRUST_300001_SM_1000_NS8cuda_cub10par_nosyncE)
_ZN30_INTERNAL_84e0013b_4_k_cu_main6thrust24THRUST_300001_SM_1000_NS8cuda_cub10par_nosyncE:
	.zero		1
	.type		_ZN30_INTERNAL_84e0013b_4_k_cu_main6thrust24THRUST_300001_SM_1000_NS12placeholders2_9E,@object
	.size		_ZN30_INTERNAL_84e0013b_4_k_cu_main6thrust24THRUST_300001_SM_1000_NS12placeholders2_9E,(_ZN30_INTERNAL_84e0013b_4_k_cu_main4cuda3std3__432_GLOBAL__N__84e0013b_4_k_cu_main6ignoreE - _ZN30_INTERNAL_84e0013b_4_k_cu_main6thrust24THRUST_300001_SM_1000_NS12placeholders2_9E)
_ZN30_INTERNAL_84e0013b_4_k_cu_main6thrust24THRUST_300001_SM_1000_NS12placeholders2_9E:
	.zero		1
	.type		_ZN30_INTERNAL_84e0013b_4_k_cu_main4cuda3std3__432_GLOBAL__N__84e0013b_4_k_cu_main6ignoreE,@object
	.size		_ZN30_INTERNAL_84e0013b_4_k_cu_main4cuda3std3__432_GLOBAL__N__84e0013b_4_k_cu_main6ignoreE,(_ZN30_INTERNAL_84e0013b_4_k_cu_main4cuda3std6ranges3__45__cpo4dataE - _ZN30_INTERNAL_84e0013b_4_k_cu_main4cuda3std3__432_GLOBAL__N__84e0013b_4_k_cu_main6ignoreE)
_ZN30_INTERNAL_84e0013b_4_k_cu_main4cuda3std3__432_GLOBAL__N__84e0013b_4_k_cu_main6ignoreE:
	.zero		1
	.type		_ZN30_INTERNAL_84e0013b_4_k_cu_main4cuda3std6ranges3__45__cpo4dataE,@object
	.size		_ZN30_INTERNAL_84e0013b_4_k_cu_main4cuda3std6ranges3__45__cpo4dataE,(_ZN30_INTERNAL_84e0013b_4_k_cu_main6thrust24THRUST_300001_SM_1000_NS12placeholders2_1E - _ZN30_INTERNAL_84e0013b_4_k_cu_main4cuda3std6ranges3__45__cpo4dataE)
_ZN30_INTERNAL_84e0013b_4_k_cu_main4cuda3std6ranges3__45__cpo4dataE:
	.zero		1
	.type		_ZN30_INTERNAL_84e0013b_4_k_cu_main6thrust24THRUST_300001_SM_1000_NS12placeholders2_1E,@object
	.size		_ZN30_INTERNAL_84e0013b_4_k_cu_main6thrust24THRUST_300001_SM_1000_NS12placeholders2_1E,(_ZN30_INTERNAL_84e0013b_4_k_cu_main4cuda3std3__45__cpo5beginE - _ZN30_INTERNAL_84e0013b_4_k_cu_main6thrust24THRUST_300001_SM_1000_NS12placeholders2_1E)
_ZN30_INTERNAL_84e0013b_4_k_cu_main6thrust24THRUST_300001_SM_1000_NS12placeholders2_1E:
	.zero		1
	.type		_ZN30_INTERNAL_84e0013b_4_k_cu_main4cuda3std3__45__cpo5beginE,@object
	.size		_ZN30_INTERNAL_84e0013b_4_k_cu_main4cuda3std3__45__cpo5beginE,(_ZN30_INTERNAL_84e0013b_4_k_cu_main4cuda3std6ranges3__45__cpo5beginE - _ZN30_INTERNAL_84e0013b_4_k_cu_main4cuda3std3__45__cpo5beginE)
_ZN30_INTERNAL_84e0013b_4_k_cu_main4cuda3std3__45__cpo5beginE:
	.zero		1
	.type		_ZN30_INTERNAL_84e0013b_4_k_cu_main4cuda3std6ranges3__45__cpo5beginE,@object
	.size		_ZN30_INTERNAL_84e0013b_4_k_cu_main4cuda3std6ranges3__45__cpo5beginE,(_ZN30_INTERNAL_84e0013b_4_k_cu_main6thrust24THRUST_300001_SM_1000_NS12placeholders2_5E - _ZN30_INTERNAL_84e0013b_4_k_cu_main4cuda3std6ranges3__45__cpo5beginE)
_ZN30_INTERNAL_84e0013b_4_k_cu_main4cuda3std6ranges3__45__cpo5beginE:
	.zero		1
	.type		_ZN30_INTERNAL_84e0013b_4_k_cu_main6thrust24THRUST_300001_SM_1000_NS12placeholders2_5E,@object
	.size		_ZN30_INTERNAL_84e0013b_4_k_cu_main6thrust24THRUST_300001_SM_1000_NS12placeholders2_5E,(_ZN30_INTERNAL_84e0013b_4_k_cu_main4cuda3std3__45__cpo6rbeginE - _ZN30_INTERNAL_84e0013b_4_k_cu_main6thrust24THRUST_300001_SM_1000_NS12placeholders2_5E)
_ZN30_INTERNAL_84e0013b_4_k_cu_main6thrust24THRUST_300001_SM_1000_NS12placeholders2_5E:
	.zero		1
	.type		_ZN30_INTERNAL_84e0013b_4_k_cu_main4cuda3std3__45__cpo6rbeginE,@object
	.size		_ZN30_INTERNAL_84e0013b_4_k_cu_main4cuda3std3__45__cpo6rbeginE,(_ZN30_INTERNAL_84e0013b_4_k_cu_main4cuda3std6ranges3__45__cpo7advanceE - _ZN30_INTERNAL_84e0013b_4_k_cu_main4cuda3std3__45__cpo6rbeginE)
_ZN30_INTERNAL_84e0013b_4_k_cu_main4cuda3std3__45__cpo6rbeginE:
	.zero		1
	.type		_ZN30_INTERNAL_84e0013b_4_k_cu_main4cuda3std6ranges3__45__cpo7advanceE,@object
	.size		_ZN30_INTERNAL_84e0013b_4_k_cu_main4cuda3std6ranges3__45__cpo7advanceE,(_ZN30_INTERNAL_84e0013b_4_k_cu_main4cuda3std3__47nulloptE - _ZN30_INTERNAL_84e0013b_4_k_cu_main4cuda3std6ranges3__45__cpo7advanceE)
_ZN30_INTERNAL_84e0013b_4_k_cu_main4cuda3std6ranges3__45__cpo7advanceE:
	.zero		1
	.type		_ZN30_INTERNAL_84e0013b_4_k_cu_main4cuda3std3__47nulloptE,@object
	.size		_ZN30_INTERNAL_84e0013b_4_k_cu_main4cuda3std3__47nulloptE,(_ZN30_INTERNAL_84e0013b_4_k_cu_main4cuda3std6ranges3__45__cpo8distanceE - _ZN30_INTERNAL_84e0013b_4_k_cu_main4cuda3std3__47nulloptE)
_ZN30_INTERNAL_84e0013b_4_k_cu_main4cuda3std3__47nulloptE:
	.zero		1
	.type		_ZN30_INTERNAL_84e0013b_4_k_cu_main4cuda3std6ranges3__45__cpo8distanceE,@object
	.size		_ZN30_INTERNAL_84e0013b_4_k_cu_main4cuda3std6ranges3__45__cpo8distanceE,(_ZN30_INTERNAL_84e0013b_4_k_cu_main6thrust24THRUST_300001_SM_1000_NS12placeholders3_10E - _ZN30_INTERNAL_84e0013b_4_k_cu_main4cuda3std6ranges3__45__cpo8distanceE)
_ZN30_INTERNAL_84e0013b_4_k_cu_main4cuda3std6ranges3__45__cpo8distanceE:
	.zero		1
	.type		_ZN30_INTERNAL_84e0013b_4_k_cu_main6thrust24THRUST_300001_SM_1000_NS12placeholders3_10E,@object
	.size		_ZN30_INTERNAL_84e0013b_4_k_cu_main6thrust24THRUST_300001_SM_1000_NS12placeholders3_10E,(_ZN30_INTERNAL_84e0013b_4_k_cu_main4cuda3std3__419piecewise_constructE - _ZN30_INTERNAL_84e0013b_4_k_cu_main6thrust24THRUST_300001_SM_1000_NS12placeholders3_10E)
_ZN30_INTERNAL_84e0013b_4_k_cu_main6thrust24THRUST_300001_SM_1000_NS12placeholders3_10E:
	.zero		1
	.type		_ZN30_INTERNAL_84e0013b_4_k_cu_main4cuda3std3__419piecewise_constructE,@object
	.size		_ZN30_INTERNAL_84e0013b_4_k_cu_main4cuda3std3__419piecewise_constructE,(_ZN30_INTERNAL_84e0013b_4_k_cu_main4cuda3std6ranges3__45__cpo5cdataE - _ZN30_INTERNAL_84e0013b_4_k_cu_main4cuda3std3__419piecewise_constructE)
_ZN30_INTERNAL_84e0013b_4_k_cu_main4cuda3std3__419piecewise_constructE:
	.zero		1
	.type		_ZN30_INTERNAL_84e0013b_4_k_cu_main4cuda3std6ranges3__45__cpo5cdataE,@object
	.size		_ZN30_INTERNAL_84e0013b_4_k_cu_main4cuda3std6ranges3__45__cpo5cdataE,(_ZN30_INTERNAL_84e0013b_4_k_cu_main6thrust24THRUST_300001_SM_1000_NS12placeholders2_2E - _ZN30_INTERNAL_84e0013b_4_k_cu_main4cuda3std6ranges3__45__cpo5cdataE)
_ZN30_INTERNAL_84e0013b_4_k_cu_main4cuda3std6ranges3__45__cpo5cdataE:
	.zero		1
	.type		_ZN30_INTERNAL_84e0013b_4_k_cu_main6thrust24THRUST_300001_SM_1000_NS12placeholders2_2E,@object
	.size		_ZN30_INTERNAL_84e0013b_4_k_cu_main6thrust24THRUST_300001_SM_1000_NS12placeholders2_2E,(_ZN30_INTERNAL_84e0013b_4_k_cu_main4cuda3std3__45__cpo3endE - _ZN30_INTERNAL_84e0013b_4_k_cu_main6thrust24THRUST_300001_SM_1000_NS12placeholders2_2E)
_ZN30_INTERNAL_84e0013b_4_k_cu_main6thrust24THRUST_300001_SM_1000_NS12placeholders2_2E:
	.zero		1
	.type		_ZN30_INTERNAL_84e0013b_4_k_cu_main4cuda3std3__45__cpo3endE,@object
	.size		_ZN30_INTERNAL_84e0013b_4_k_cu_main4cuda3std3__45__cpo3endE,(_ZN30_INTERNAL_84e0013b_4_k_cu_main4cuda3std6ranges3__45__cpo3endE - _ZN30_INTERNAL_84e0013b_4_k_cu_main4cuda3std3__45__cpo3endE)
_ZN30_INTERNAL_84e0013b_4_k_cu_main4cuda3std3__45__cpo3endE:
	.zero		1
	.type		_ZN30_INTERNAL_84e0013b_4_k_cu_main4cuda3std6ranges3__45__cpo3endE,@object
	.size		_ZN30_INTERNAL_84e0013b_4_k_cu_main4cuda3std6ranges3__45__cpo3endE,(_ZN30_INTERNAL_84e0013b_4_k_cu_main6thrust24THRUST_300001_SM_1000_NS12placeholders2_6E - _ZN30_INTERNAL_84e0013b_4_k_cu_main4cuda3std6ranges3__45__cpo3endE)
_ZN30_INTERNAL_84e0013b_4_k_cu_main4cuda3std6ranges3__45__cpo3endE:
	.zero		1
	.type		_ZN30_INTERNAL_84e0013b_4_k_cu_main6thrust24THRUST_300001_SM_1000_NS12placeholders2_6E,@object
	.size		_ZN30_INTERNAL_84e0013b_4_k_cu_main6thrust24THRUST_300001_SM_1000_NS12placeholders2_6E,(_ZN30_INTERNAL_84e0013b_4_k_cu_main4cuda3std3__45__cpo4rendE - _ZN30_INTERNAL_84e0013b_4_k_cu_main6thrust24THRUST_300001_SM_1000_NS12placeholders2_6E)
_ZN30_INTERNAL_84e0013b_4_k_cu_main6thrust24THRUST_300001_SM_1000_NS12placeholders2_6E:
	.zero		1
	.type		_ZN30_INTERNAL_84e0013b_4_k_cu_main4cuda3std3__45__cpo4rendE,@object
	.size		_ZN30_INTERNAL_84e0013b_4_k_cu_main4cuda3std3__45__cpo4rendE,(_ZN30_INTERNAL_84e0013b_4_k_cu_main4cuda3std6ranges3__45__cpo9iter_swapE - _ZN30_INTERNAL_84e0013b_4_k_cu_main4cuda3std3__45__cpo4rendE)
_ZN30_INTERNAL_84e0013b_4_k_cu_main4cuda3std3__45__cpo4rendE:
	.zero		1
	.type		_ZN30_INTERNAL_84e0013b_4_k_cu_main4cuda3std6ranges3__45__cpo9iter_swapE,@object
	.size		_ZN30_INTERNAL_84e0013b_4_k_cu_main4cuda3std6ranges3__45__cpo9iter_swapE,(_ZN30_INTERNAL_84e0013b_4_k_cu_main4cuda3std3__48unexpectE - _ZN30_INTERNAL_84e0013b_4_k_cu_main4cuda3std6ranges3__45__cpo9iter_swapE)
_ZN30_INTERNAL_84e0013b_4_k_cu_main4cuda3std6ranges3__45__cpo9iter_swapE:
	.zero		1
	.type		_ZN30_INTERNAL_84e0013b_4_k_cu_main4cuda3std3__48unexpectE,@object
	.size		_ZN30_INTERNAL_84e0013b_4_k_cu_main4cuda3std3__48unexpectE,(_ZN30_INTERNAL_84e0013b_4_k_cu_main6thrust24THRUST_300001_SM_1000_NS8cuda_cub3parE - _ZN30_INTERNAL_84e0013b_4_k_cu_main4cuda3std3__48unexpectE)
_ZN30_INTERNAL_84e0013b_4_k_cu_main4cuda3std3__48unexpectE:
	.zero		1
	.type		_ZN30_INTERNAL_84e0013b_4_k_cu_main6thrust24THRUST_300001_SM_1000_NS8cuda_cub3parE,@object
	.size		_ZN30_INTERNAL_84e0013b_4_k_cu_main6thrust24THRUST_300001_SM_1000_NS8cuda_cub3parE,(_ZN30_INTERNAL_84e0013b_4_k_cu_main6thrust24THRUST_300001_SM_1000_NS12placeholders2_4E - _ZN30_INTERNAL_84e0013b_4_k_cu_main6thrust24THRUST_300001_SM_1000_NS8cuda_cub3parE)
_ZN30_INTERNAL_84e0013b_4_k_cu_main6thrust24THRUST_300001_SM_1000_NS8cuda_cub3parE:
	.zero		1
	.type		_ZN30_INTERNAL_84e0013b_4_k_cu_main6thrust24THRUST_300001_SM_1000_NS12placeholders2_4E,@object
	.size		_ZN30_INTERNAL_84e0013b_4_k_cu_main6thrust24THRUST_300001_SM_1000_NS12placeholders2_4E,(_ZN30_INTERNAL_84e0013b_4_k_cu_main4cuda3std3__45__cpo4cendE - _ZN30_INTERNAL_84e0013b_4_k_cu_main6thrust24THRUST_300001_SM_1000_NS12placeholders2_4E)
_ZN30_INTERNAL_84e0013b_4_k_cu_main6thrust24THRUST_300001_SM_1000_NS12placeholders2_4E:
	.zero		1
	.type		_ZN30_INTERNAL_84e0013b_4_k_cu_main4cuda3std3__45__cpo4cendE,@object
	.size		_ZN30_INTERNAL_84e0013b_4_k_cu_main4cuda3std3__45__cpo4cendE,(_ZN30_INTERNAL_84e0013b_4_k_cu_main4cuda3std6ranges3__45__cpo4cendE - _ZN30_INTERNAL_84e0013b_4_k_cu_main4cuda3std3__45__cpo4cendE)
_ZN30_INTERNAL_84e0013b_4_k_cu_main4cuda3std3__45__cpo4cendE:
	.zero		1
	.type		_ZN30_INTERNAL_84e0013b_4_k_cu_main4cuda3std6ranges3__45__cpo4cendE,@object
	.size		_ZN30_INTERNAL_84e0013b_4_k_cu_main4cuda3std6ranges3__45__cpo4cendE,(_ZN30_INTERNAL_84e0013b_4_k_cu_main4cuda3std3__420unreachable_sentinelE - _ZN30_INTERNAL_84e0013b_4_k_cu_main4cuda3std6ranges3__45__cpo4cendE)
_ZN30_INTERNAL_84e0013b_4_k_cu_main4cuda3std6ranges3__45__cpo4cendE:
	.zero		1
	.type		_ZN30_INTERNAL_84e0013b_4_k_cu_main4cuda3std3__420unreachable_sentinelE,@object
	.size		_ZN30_INTERNAL_84e0013b_4_k_cu_main4cuda3std3__420unreachable_sentinelE,(_ZN30_INTERNAL_84e0013b_4_k_cu_main4cuda3std6ranges3__45__cpo5ssizeE - _ZN30_INTERNAL_84e0013b_4_k_cu_main4cuda3std3__420unreachable_sentinelE)
_ZN30_INTERNAL_84e0013b_4_k_cu_main4cuda3std3__420unreachable_sentinelE:
	.zero		1
	.type		_ZN30_INTERNAL_84e0013b_4_k_cu_main4cuda3std6ranges3__45__cpo5ssizeE,@object
	.size		_ZN30_INTERNAL_84e0013b_4_k_cu_main4cuda3std6ranges3__45__cpo5ssizeE,(_ZN30_INTERNAL_84e0013b_4_k_cu_main6thrust24THRUST_300001_SM_1000_NS12placeholders2_8E - _ZN30_INTERNAL_84e0013b_4_k_cu_main4cuda3std6ranges3__45__cpo5ssizeE)
_ZN30_INTERNAL_84e0013b_4_k_cu_main4cuda3std6ranges3__45__cpo5ssizeE:
	.zero		1
	.type		_ZN30_INTERNAL_84e0013b_4_k_cu_main6thrust24THRUST_300001_SM_1000_NS12placeholders2_8E,@object
	.size		_ZN30_INTERNAL_84e0013b_4_k_cu_main6thrust24THRUST_300001_SM_1000_NS12placeholders2_8E,(_ZN30_INTERNAL_84e0013b_4_k_cu_main4cuda3std3__45__cpo5crendE - _ZN30_INTERNAL_84e0013b_4_k_cu_main6thrust24THRUST_300001_SM_1000_NS12placeholders2_8E)
_ZN30_INTERNAL_84e0013b_4_k_cu_main6thrust24THRUST_300001_SM_1000_NS12placeholders2_8E:
	.zero		1
	.type		_ZN30_INTERNAL_84e0013b_4_k_cu_main4cuda3std3__45__cpo5crendE,@object
	.size		_ZN30_INTERNAL_84e0013b_4_k_cu_main4cuda3std3__45__cpo5crendE,(_ZN30_INTERNAL_84e0013b_4_k_cu_main4cuda3std6ranges3__45__cpo4prevE - _ZN30_INTERNAL_84e0013b_4_k_cu_main4cuda3std3__45__cpo5crendE)
_ZN30_INTERNAL_84e0013b_4_k_cu_main4cuda3std3__45__cpo5crendE:
	.zero		1
	.type		_ZN30_INTERNAL_84e0013b_4_k_cu_main4cuda3std6ranges3__45__cpo4prevE,@object
	.size		_ZN30_INTERNAL_84e0013b_4_k_cu_main4cuda3std6ranges3__45__cpo4prevE,(_ZN30_INTERNAL_84e0013b_4_k_cu_main4cuda3std6ranges3__45__cpo9iter_moveE - _ZN30_INTERNAL_84e0013b_4_k_cu_main4cuda3std6ranges3__45__cpo4prevE)
_ZN30_INTERNAL_84e0013b_4_k_cu_main4cuda3std6ranges3__45__cpo4prevE:
	.zero		1
	.type		_ZN30_INTERNAL_84e0013b_4_k_cu_main4cuda3std6ranges3__45__cpo9iter_moveE,@object
	.size		_ZN30_INTERNAL_84e0013b_4_k_cu_main4cuda3std6ranges3__45__cpo9iter_moveE,(_ZN30_INTERNAL_84e0013b_4_k_cu_main6thrust24THRUST_300001_SM_1000_NS6system6detail10sequential3seqE - _ZN30_INTERNAL_84e0013b_4_k_cu_main4cuda3std6ranges3__45__cpo9iter_moveE)
_ZN30_INTERNAL_84e0013b_4_k_cu_main4cuda3std6ranges3__45__cpo9iter_moveE:
	.zero		1
	.type		_ZN30_INTERNAL_84e0013b_4_k_cu_main6thrust24THRUST_300001_SM_1000_NS6system6detail10sequential3seqE,@object
	.size		_ZN30_INTERNAL_84e0013b_4_k_cu_main6thrust24THRUST_300001_SM_1000_NS6system6detail10sequential3seqE,(.L_31 - _ZN30_INTERNAL_84e0013b_4_k_cu_main6thrust24THRUST_300001_SM_1000_NS6system6detail10sequential3seqE)
_ZN30_INTERNAL_84e0013b_4_k_cu_main6thrust24THRUST_300001_SM_1000_NS6system6detail10sequential3seqE:
	.zero		1
.L_31:


//--------------------- .nv.constant0._ZN3cub18CUB_300001_SM_10006detail9transform16transform_kernelINS2_10policy_hubILb1EN4cuda3std3__45tupleIJN6thrust24THRUST_300001_SM_1000_NS17counting_iteratorIiNSA_11use_defaultESC_SC_EEEEEE10policy1000El10raw_accessNSA_6detail15normal_iteratorINSA_10device_ptrIdEEEEJSD_EEEvT0_iT1_T2_DpNS2_10kernel_argIT3_EE --------------------------
	.section	.nv.constant0._ZN3cub18CUB_300001_SM_10006detail9transform16transform_kernelINS2_10policy_hubILb1EN4cuda3std3__45tupleIJN6thrust24THRUST_300001_SM_1000_NS17counting_iteratorIiNSA_11use_defaultESC_SC_EEEEEE10policy1000El10raw_accessNSA_6detail15normal_iteratorINSA_10device_ptrIdEEEEJSD_EEEvT0_iT1_T2_DpNS2_10kernel_argIT3_EE,"a",@progbits
	.sectionflags	@""
	.align	4
.nv.constant0._ZN3cub18CUB_300001_SM_10006detail9transform16transform_kernelINS2_10policy_hubILb1EN4cuda3std3__45tupleIJN6thrust24THRUST_300001_SM_1000_NS17counting_iteratorIiNSA_11use_defaultESC_SC_EEEEEE10policy1000El10raw_accessNSA_6detail15normal_iteratorINSA_10device_ptrIdEEEEJSD_EEEvT0_iT1_T2_DpNS2_10kernel_argIT3_EE:
	.zero		944


//--------------------- .nv.constant0._ZN3cub18CUB_300001_SM_10006detail9transform16transform_kernelINS2_10policy_hubILb1EN4cuda3std3__45tupleIJN6thrust24THRUST_300001_SM_1000_NS17counting_iteratorIiNSA_11use_defaultESC_SC_EEEEEE10policy1000Ei10raw_accessNSA_6detail15normal_iteratorINSA_10device_ptrIdEEEEJSD_EEEvT0_iT1_T2_DpNS2_10kernel_argIT3_EE --------------------------
	.section	.nv.constant0._ZN3cub18CUB_300001_SM_10006detail9transform16transform_kernelINS2_10policy_hubILb1EN4cuda3std3__45tupleIJN6thrust24THRUST_300001_SM_1000_NS17counting_iteratorIiNSA_11use_defaultESC_SC_EEEEEE10policy1000Ei10raw_accessNSA_6detail15normal_iteratorINSA_10device_ptrIdEEEEJSD_EEEvT0_iT1_T2_DpNS2_10kernel_argIT3_EE,"a",@progbits
	.sectionflags	@""
	.align	4
.nv.constant0._ZN3cub18CUB_300001_SM_10006detail9transform16transform_kernelINS2_10policy_hubILb1EN4cuda3std3__45tupleIJN6thrust24THRUST_300001_SM_1000_NS17counting_iteratorIiNSA_11use_defaultESC_SC_EEEEEE10policy1000Ei10raw_accessNSA_6detail15normal_iteratorINSA_10device_ptrIdEEEEJSD_EEEvT0_iT1_T2_DpNS2_10kernel_argIT3_EE:
	.zero		936


//--------------------- .nv.constant0._ZN3cub18CUB_300001_SM_10006detail8for_each13static_kernelINS2_12policy_hub_t12policy_500_tEmN6thrust24THRUST_300001_SM_1000_NS8cuda_cub20__uninitialized_fill7functorINS7_10device_ptrIdEEdEEEEvT0_T1_ --------------------------
	.section	.nv.constant0._ZN3cub18CUB_300001_SM_10006detail8for_each13static_kernelINS2_12policy_hub_t12policy_500_tEmN6thrust24THRUST_300001_SM_1000_NS8cuda_cub20__uninitialized_fill7functorINS7_10device_ptrIdEEdEEEEvT0_T1_,"a",@progbits
	.sectionflags	@""
	.align	4
.nv.constant0._ZN3cub18CUB_300001_SM_10006detail8for_each13static_kernelINS2_12policy_hub_t12policy_500_tEmN6thrust24THRUST_300001_SM_1000_NS8cuda_cub20__uninitialized_fill7functorINS7_10device_ptrIdEEdEEEEvT0_T1_:
	.zero		920


//--------------------- .nv.constant0._ZN3cub18CUB_300001_SM_10006detail11EmptyKernelIvEEvv --------------------------
	.section	.nv.constant0._ZN3cub18CUB_300001_SM_10006detail11EmptyKernelIvEEvv,"a",@progbits
	.sectionflags	@""
	.align	4
.nv.constant0._ZN3cub18CUB_300001_SM_10006detail11EmptyKernelIvEEvv:
	.zero		896


//--------------------- SYMBOLS --------------------------

	.type		.nv.reservedSmem.offset0,@object
	.size		.nv.reservedSmem.offset0,0x4
